//
// Generated by NVIDIA NVVM Compiler
//
// Compiler Build ID: CL-36424714
// Cuda compilation tools, release 13.0, V13.0.88
// Based on NVVM 20.0.0
//

.version 9.0
.target sm_100
.address_size 64

	// .globl	fairPx

.visible .entry fairPx(
	.param .u32 fairPx_param_0,
	.param .u64 fairPx_param_1,
	.param .u64 .ptr .align 1 fairPx_param_2,
	.param .u64 .ptr .align 1 fairPx_param_3,
	.param .u64 .ptr .align 1 fairPx_param_4,
	.param .u64 .ptr .align 1 fairPx_param_5,
	.param .u64 .ptr .align 1 fairPx_param_6,
	.param .f64 fairPx_param_7,
	.param .u64 .ptr .align 1 fairPx_param_8
)
{
	.reg .pred 	%p<28>;
	.reg .b16 	%rs<2>;
	.reg .b32 	%r<20>;
	.reg .b32 	%f<316>;
	.reg .b64 	%rd<33>;
	.reg .b64 	%fd<28>;

	ld.param.u32 	%r2, [fairPx_param_0];
	ld.param.u64 	%rd2, [fairPx_param_2];
	ld.param.u64 	%rd4, [fairPx_param_4];
	ld.param.u64 	%rd5, [fairPx_param_5];
	ld.param.u64 	%rd6, [fairPx_param_6];
	ld.param.f64 	%fd8, [fairPx_param_7];
	ld.param.u64 	%rd7, [fairPx_param_8];
	mov.u32 	%r3, %ctaid.x;
	mov.u32 	%r4, %ntid.x;
	mov.u32 	%r5, %tid.x;
	mad.lo.s32 	%r1, %r3, %r4, %r5;
	setp.ge.u32 	%p1, %r1, %r2;
	@%p1 bra 	$L__BB0_13;
	ld.param.u64 	%rd32, [fairPx_param_3];
	ld.param.u64 	%rd31, [fairPx_param_1];
	cvta.to.global.u64 	%rd8, %rd2;
	cvta.to.global.u64 	%rd9, %rd5;
	cvta.to.global.u64 	%rd10, %rd32;
	cvta.to.global.u64 	%rd11, %rd4;
	cvta.to.global.u64 	%rd12, %rd6;
	cvt.s64.s32 	%rd13, %r1;
	mul.wide.s32 	%rd14, %r1, 8;
	add.s64 	%rd15, %rd8, %rd14;
	ld.global.u64 	%rd16, [%rd15];
	sub.s64 	%rd17, %rd16, %rd31;
	cvt.rn.f64.u64 	%fd9, %rd17;
	div.rn.f64 	%fd10, %fd9, 0d421D5EC4B0000000;
	add.s64 	%rd18, %rd9, %rd14;
	ld.global.f64 	%fd11, [%rd18];
	div.rn.f64 	%fd1, %fd8, %fd11;
	add.s64 	%rd19, %rd10, %rd14;
	ld.global.f64 	%fd12, [%rd19];
	sqrt.rn.f64 	%fd13, %fd10;
	mul.f64 	%fd14, %fd12, %fd13;
	cvt.rn.f32.f64 	%f27, %fd1;
	setp.lt.f32 	%p2, %f27, 0f00800000;
	mul.f32 	%f28, %f27, 0f4B000000;
	selp.f32 	%f29, %f28, %f27, %p2;
	selp.f32 	%f30, 0fC1B80000, 0f00000000, %p2;
	mov.b32 	%r6, %f29;
	add.s32 	%r7, %r6, -1059760811;
	and.b32  	%r8, %r7, -8388608;
	sub.s32 	%r9, %r6, %r8;
	mov.b32 	%f31, %r9;
	cvt.rn.f32.s32 	%f32, %r8;
	fma.rn.f32 	%f33, %f32, 0f34000000, %f30;
	add.f32 	%f34, %f31, 0fBF800000;
	fma.rn.f32 	%f35, %f34, 0fBE055027, 0f3E1039F6;
	fma.rn.f32 	%f36, %f35, %f34, 0fBDF8CDCC;
	fma.rn.f32 	%f37, %f36, %f34, 0f3E0F2955;
	fma.rn.f32 	%f38, %f37, %f34, 0fBE2AD8B9;
	fma.rn.f32 	%f39, %f38, %f34, 0f3E4CED0B;
	fma.rn.f32 	%f40, %f39, %f34, 0fBE7FFF22;
	fma.rn.f32 	%f41, %f40, %f34, 0f3EAAAA78;
	fma.rn.f32 	%f42, %f41, %f34, 0fBF000000;
	mul.f32 	%f43, %f34, %f42;
	fma.rn.f32 	%f44, %f43, %f34, %f34;
	fma.rn.f32 	%f45, %f33, 0f3F317218, %f44;
	setp.gt.u32 	%p3, %r6, 2139095039;
	fma.rn.f32 	%f46, %f29, 0f7F800000, 0f7F800000;
	selp.f32 	%f47, %f46, %f45, %p3;
	setp.eq.f32 	%p4, %f29, 0f00000000;
	selp.f32 	%f48, 0fFF800000, %f47, %p4;
	cvt.f64.f32 	%fd15, %f48;
	div.rn.f64 	%fd16, %fd15, %fd14;
	fma.rn.f64 	%fd2, %fd14, 0d3FE0000000000000, %fd16;
	sub.f64 	%fd3, %fd2, %fd14;
	add.s64 	%rd20, %rd11, %rd14;
	ld.global.f64 	%fd17, [%rd20];
	neg.f64 	%fd18, %fd17;
	mul.f64 	%fd19, %fd10, %fd18;
	cvt.rn.f32.f64 	%f49, %fd19;
	fma.rn.f32 	%f50, %f49, 0f3BBB989D, 0f3F000000;
	cvt.sat.f32.f32 	%f51, %f50;
	mov.f32 	%f52, 0f4B400001;
	mov.f32 	%f53, 0f437C0000;
	fma.rm.f32 	%f54, %f51, %f53, %f52;
	add.f32 	%f55, %f54, 0fCB40007F;
	neg.f32 	%f56, %f55;
	fma.rn.f32 	%f57, %f49, 0f3FB8AA3B, %f56;
	fma.rn.f32 	%f58, %f49, 0f32A57060, %f57;
	mov.b32 	%r10, %f54;
	shl.b32 	%r11, %r10, 23;
	mov.b32 	%f59, %r11;
	ex2.approx.ftz.f32 	%f60, %f58;
	mul.f32 	%f1, %f60, %f59;
	add.s64 	%rd21, %rd12, %rd13;
	ld.global.u8 	%rs1, [%rd21];
	setp.ne.s16 	%p5, %rs1, 1;
	@%p5 bra 	$L__BB0_7;
	cvt.rn.f32.f64 	%f189, %fd2;
	abs.f32 	%f190, %f189;
	setp.gt.f32 	%p16, %f190, 0f41680000;
	mov.b64 	%rd22, %fd2;
	shr.u64 	%rd23, %rd22, 63;
	and.b64  	%rd24, %rd23, 1;
	setp.eq.b64 	%p17, %rd24, 1;
	selp.f32 	%f191, 0fC1680000, 0f41680000, %p17;
	selp.f32 	%f192, %f191, %f189, %p16;
	mov.f32 	%f193, 0fBF3504F3;
	mul.rn.f32 	%f2, %f192, %f193;
	neg.f32 	%f194, %f2;
	fma.rn.f32 	%f195, %f192, 0fBF3504F3, %f194;
	fma.rn.f32 	%f3, %f192, 0fB24FE77A, %f195;
	add.rn.f32 	%f4, %f2, %f3;
	abs.f32 	%f196, %f4;
	add.f32 	%f197, %f196, 0fC0800000;
	add.f32 	%f198, %f196, 0f40800000;
	rcp.approx.ftz.f32 	%f199, %f198;
	mul.rn.f32 	%f200, %f197, %f199;
	add.f32 	%f201, %f200, 0f3F800000;
	fma.rn.f32 	%f202, %f201, 0fC0800000, %f196;
	neg.f32 	%f203, %f200;
	fma.rn.f32 	%f204, %f203, %f196, %f202;
	fma.rn.f32 	%f205, %f199, %f204, %f200;
	fma.rn.f32 	%f206, %f205, 0f3A69A091, 0f3BE6E05B;
	fma.rn.f32 	%f207, %f206, %f205, 0fBC81FB4B;
	fma.rn.f32 	%f208, %f207, %f205, 0f3D15373B;
	fma.rn.f32 	%f209, %f208, %f205, 0fBD887C5A;
	fma.rn.f32 	%f210, %f209, %f205, 0f3DC021D5;
	fma.rn.f32 	%f211, %f210, %f205, 0fBDCED424;
	fma.rn.f32 	%f212, %f211, %f205, 0f3D8B74DE;
	fma.rn.f32 	%f213, %f212, %f205, 0f3C7BF170;
	fma.rn.f32 	%f214, %f213, %f205, 0fBE0EF8D4;
	fma.rn.f32 	%f215, %f214, %f205, 0f3F9DD2C9;
	fma.rn.f32 	%f216, %f196, 0f40000000, 0f3F800000;
	rcp.approx.ftz.f32 	%f217, %f216;
	mul.rn.f32 	%f218, %f215, %f217;
	mul.f32 	%f219, %f218, 0fC0000000;
	fma.rn.f32 	%f220, %f196, %f219, %f215;
	sub.f32 	%f221, %f220, %f218;
	fma.rn.f32 	%f222, %f221, %f217, %f218;
	neg.f32 	%f223, %f196;
	mul.f32 	%f224, %f196, %f223;
	mov.f32 	%f225, 0f3FB8AA3B;
	mul.rn.f32 	%f226, %f224, %f225;
	cvt.rzi.f32.f32 	%f227, %f226;
	abs.f32 	%f228, %f227;
	setp.gt.f32 	%p18, %f228, 0f42FC0000;
	mov.f32 	%f229, 0f42FC0000;
	copysign.f32 	%f230, %f227, %f229;
	selp.f32 	%f231, %f230, %f227, %p18;
	fma.rn.f32 	%f232, %f231, 0fBF317218, %f224;
	fma.rn.f32 	%f233, %f231, 0f3102E308, %f232;
	mul.f32 	%f234, %f233, 0f3FB8AA3B;
	add.f32 	%f235, %f231, 0f4B40007F;
	mov.b32 	%r16, %f235;
	shl.b32 	%r17, %r16, 23;
	mov.b32 	%f236, %r17;
	ex2.approx.ftz.f32 	%f237, %f234;
	mul.f32 	%f238, %f237, %f236;
	neg.f32 	%f239, %f224;
	fma.rn.f32 	%f240, %f223, %f196, %f239;
	fma.rn.f32 	%f241, %f238, %f240, %f238;
	mul.f32 	%f242, %f222, %f241;
	setp.gt.f32 	%p19, %f196, 0f4120E148;
	selp.f32 	%f243, 0f00000000, %f242, %p19;
	setp.lt.f32 	%p20, %f4, 0f00000000;
	mov.f32 	%f244, 0f40000000;
	sub.f32 	%f245, %f244, %f243;
	selp.f32 	%f312, %f245, %f243, %p20;
	setp.geu.f32 	%p21, %f192, 0fBF800000;
	@%p21 bra 	$L__BB0_4;
	sub.f32 	%f246, %f2, %f4;
	add.rn.f32 	%f247, %f246, %f3;
	mul.f32 	%f248, %f4, 0fC0000000;
	mul.f32 	%f249, %f248, %f312;
	fma.rn.f32 	%f312, %f249, %f247, %f312;
$L__BB0_4:
	mul.f32 	%f8, %f312, 0f3F000000;
	cvt.rn.f32.f64 	%f250, %fd3;
	abs.f32 	%f251, %f250;
	setp.gt.f32 	%p22, %f251, 0f41680000;
	mov.b64 	%rd25, %fd3;
	shr.u64 	%rd26, %rd25, 63;
	and.b64  	%rd27, %rd26, 1;
	setp.eq.b64 	%p23, %rd27, 1;
	selp.f32 	%f252, 0fC1680000, 0f41680000, %p23;
	selp.f32 	%f253, %f252, %f250, %p22;
	mov.f32 	%f254, 0fBF3504F3;
	mul.rn.f32 	%f9, %f253, %f254;
	neg.f32 	%f255, %f9;
	fma.rn.f32 	%f256, %f253, 0fBF3504F3, %f255;
	fma.rn.f32 	%f10, %f253, 0fB24FE77A, %f256;
	add.rn.f32 	%f11, %f9, %f10;
	abs.f32 	%f257, %f11;
	add.f32 	%f258, %f257, 0fC0800000;
	add.f32 	%f259, %f257, 0f40800000;
	rcp.approx.ftz.f32 	%f260, %f259;
	mul.rn.f32 	%f261, %f258, %f260;
	add.f32 	%f262, %f261, 0f3F800000;
	fma.rn.f32 	%f263, %f262, 0fC0800000, %f257;
	neg.f32 	%f264, %f261;
	fma.rn.f32 	%f265, %f264, %f257, %f263;
	fma.rn.f32 	%f266, %f260, %f265, %f261;
	fma.rn.f32 	%f267, %f266, 0f3A69A091, 0f3BE6E05B;
	fma.rn.f32 	%f268, %f267, %f266, 0fBC81FB4B;
	fma.rn.f32 	%f269, %f268, %f266, 0f3D15373B;
	fma.rn.f32 	%f270, %f269, %f266, 0fBD887C5A;
	fma.rn.f32 	%f271, %f270, %f266, 0f3DC021D5;
	fma.rn.f32 	%f272, %f271, %f266, 0fBDCED424;
	fma.rn.f32 	%f273, %f272, %f266, 0f3D8B74DE;
	fma.rn.f32 	%f274, %f273, %f266, 0f3C7BF170;
	fma.rn.f32 	%f275, %f274, %f266, 0fBE0EF8D4;
	fma.rn.f32 	%f276, %f275, %f266, 0f3F9DD2C9;
	fma.rn.f32 	%f277, %f257, 0f40000000, 0f3F800000;
	rcp.approx.ftz.f32 	%f278, %f277;
	mul.rn.f32 	%f279, %f276, %f278;
	mul.f32 	%f280, %f279, 0fC0000000;
	fma.rn.f32 	%f281, %f257, %f280, %f276;
	sub.f32 	%f282, %f281, %f279;
	fma.rn.f32 	%f283, %f282, %f278, %f279;
	neg.f32 	%f284, %f257;
	mul.f32 	%f285, %f257, %f284;
	mov.f32 	%f286, 0f3FB8AA3B;
	mul.rn.f32 	%f287, %f285, %f286;
	cvt.rzi.f32.f32 	%f288, %f287;
	abs.f32 	%f289, %f288;
	setp.gt.f32 	%p24, %f289, 0f42FC0000;
	mov.f32 	%f290, 0f42FC0000;
	copysign.f32 	%f291, %f288, %f290;
	selp.f32 	%f292, %f291, %f288, %p24;
	fma.rn.f32 	%f293, %f292, 0fBF317218, %f285;
	fma.rn.f32 	%f294, %f292, 0f3102E308, %f293;
	mul.f32 	%f295, %f294, 0f3FB8AA3B;
	add.f32 	%f296, %f292, 0f4B40007F;
	mov.b32 	%r18, %f296;
	shl.b32 	%r19, %r18, 23;
	mov.b32 	%f297, %r19;
	ex2.approx.ftz.f32 	%f298, %f295;
	mul.f32 	%f299, %f298, %f297;
	neg.f32 	%f300, %f285;
	fma.rn.f32 	%f301, %f284, %f257, %f300;
	fma.rn.f32 	%f302, %f299, %f301, %f299;
	mul.f32 	%f303, %f283, %f302;
	setp.gt.f32 	%p25, %f257, 0f4120E148;
	selp.f32 	%f304, 0f00000000, %f303, %p25;
	setp.lt.f32 	%p26, %f11, 0f00000000;
	mov.f32 	%f305, 0f40000000;
	sub.f32 	%f306, %f305, %f304;
	selp.f32 	%f313, %f306, %f304, %p26;
	setp.geu.f32 	%p27, %f253, 0fBF800000;
	@%p27 bra 	$L__BB0_6;
	sub.f32 	%f307, %f9, %f11;
	add.rn.f32 	%f308, %f307, %f10;
	mul.f32 	%f309, %f11, 0fC0000000;
	mul.f32 	%f310, %f309, %f313;
	fma.rn.f32 	%f313, %f310, %f308, %f313;
$L__BB0_6:
	mul.f32 	%f311, %f313, 0fBF000000;
	cvt.f64.f32 	%fd22, %f311;
	div.rn.f64 	%fd23, %fd22, %fd1;
	cvt.f64.f32 	%fd24, %f8;
	add.f64 	%fd27, %fd24, %fd23;
	bra.uni 	$L__BB0_12;
$L__BB0_7:
	cvt.rn.f32.f64 	%f61, %fd3;
	neg.f32 	%f62, %f61;
	abs.f32 	%f63, %f62;
	setp.gt.f32 	%p6, %f63, 0f41680000;
	mov.f32 	%f64, 0f41680000;
	copysign.f32 	%f65, %f62, %f64;
	selp.f32 	%f66, %f65, %f62, %p6;
	mov.f32 	%f67, 0fBF3504F3;
	mul.rn.f32 	%f15, %f66, %f67;
	neg.f32 	%f68, %f15;
	fma.rn.f32 	%f69, %f66, 0fBF3504F3, %f68;
	fma.rn.f32 	%f16, %f66, 0fB24FE77A, %f69;
	add.rn.f32 	%f17, %f15, %f16;
	abs.f32 	%f70, %f17;
	add.f32 	%f71, %f70, 0fC0800000;
	add.f32 	%f72, %f70, 0f40800000;
	rcp.approx.ftz.f32 	%f73, %f72;
	mul.rn.f32 	%f74, %f71, %f73;
	add.f32 	%f75, %f74, 0f3F800000;
	fma.rn.f32 	%f76, %f75, 0fC0800000, %f70;
	neg.f32 	%f77, %f74;
	fma.rn.f32 	%f78, %f77, %f70, %f76;
	fma.rn.f32 	%f79, %f73, %f78, %f74;
	fma.rn.f32 	%f80, %f79, 0f3A69A091, 0f3BE6E05B;
	fma.rn.f32 	%f81, %f80, %f79, 0fBC81FB4B;
	fma.rn.f32 	%f82, %f81, %f79, 0f3D15373B;
	fma.rn.f32 	%f83, %f82, %f79, 0fBD887C5A;
	fma.rn.f32 	%f84, %f83, %f79, 0f3DC021D5;
	fma.rn.f32 	%f85, %f84, %f79, 0fBDCED424;
	fma.rn.f32 	%f86, %f85, %f79, 0f3D8B74DE;
	fma.rn.f32 	%f87, %f86, %f79, 0f3C7BF170;
	fma.rn.f32 	%f88, %f87, %f79, 0fBE0EF8D4;
	fma.rn.f32 	%f89, %f88, %f79, 0f3F9DD2C9;
	fma.rn.f32 	%f90, %f70, 0f40000000, 0f3F800000;
	rcp.approx.ftz.f32 	%f91, %f90;
	mul.rn.f32 	%f92, %f89, %f91;
	mul.f32 	%f93, %f92, 0fC0000000;
	fma.rn.f32 	%f94, %f70, %f93, %f89;
	sub.f32 	%f95, %f94, %f92;
	fma.rn.f32 	%f96, %f95, %f91, %f92;
	neg.f32 	%f97, %f70;
	mul.f32 	%f98, %f70, %f97;
	mov.f32 	%f99, 0f3FB8AA3B;
	mul.rn.f32 	%f100, %f98, %f99;
	cvt.rzi.f32.f32 	%f101, %f100;
	abs.f32 	%f102, %f101;
	setp.gt.f32 	%p7, %f102, 0f42FC0000;
	mov.f32 	%f103, 0f42FC0000;
	copysign.f32 	%f104, %f101, %f103;
	selp.f32 	%f105, %f104, %f101, %p7;
	fma.rn.f32 	%f106, %f105, 0fBF317218, %f98;
	fma.rn.f32 	%f107, %f105, 0f3102E308, %f106;
	mul.f32 	%f108, %f107, 0f3FB8AA3B;
	add.f32 	%f109, %f105, 0f4B40007F;
	mov.b32 	%r12, %f109;
	shl.b32 	%r13, %r12, 23;
	mov.b32 	%f110, %r13;
	ex2.approx.ftz.f32 	%f111, %f108;
	mul.f32 	%f112, %f111, %f110;
	neg.f32 	%f113, %f98;
	fma.rn.f32 	%f114, %f97, %f70, %f113;
	fma.rn.f32 	%f115, %f112, %f114, %f112;
	mul.f32 	%f116, %f96, %f115;
	setp.gt.f32 	%p8, %f70, 0f4120E148;
	selp.f32 	%f117, 0f00000000, %f116, %p8;
	setp.lt.f32 	%p9, %f17, 0f00000000;
	mov.f32 	%f118, 0f40000000;
	sub.f32 	%f119, %f118, %f117;
	selp.f32 	%f314, %f119, %f117, %p9;
	setp.geu.f32 	%p10, %f66, 0fBF800000;
	@%p10 bra 	$L__BB0_9;
	sub.f32 	%f120, %f15, %f17;
	add.rn.f32 	%f121, %f120, %f16;
	mul.f32 	%f122, %f17, 0fC0000000;
	mul.f32 	%f123, %f122, %f314;
	fma.rn.f32 	%f314, %f123, %f121, %f314;
$L__BB0_9:
	mul.f32 	%f124, %f314, 0f3F000000;
	cvt.f64.f32 	%fd20, %f124;
	div.rn.f64 	%fd5, %fd20, %fd1;
	cvt.rn.f32.f64 	%f125, %fd2;
	neg.f32 	%f126, %f125;
	abs.f32 	%f127, %f126;
	setp.gt.f32 	%p11, %f127, 0f41680000;
	mov.f32 	%f128, 0f41680000;
	copysign.f32 	%f129, %f126, %f128;
	selp.f32 	%f130, %f129, %f126, %p11;
	mov.f32 	%f131, 0fBF3504F3;
	mul.rn.f32 	%f21, %f130, %f131;
	neg.f32 	%f132, %f21;
	fma.rn.f32 	%f133, %f130, 0fBF3504F3, %f132;
	fma.rn.f32 	%f22, %f130, 0fB24FE77A, %f133;
	add.rn.f32 	%f23, %f21, %f22;
	abs.f32 	%f134, %f23;
	add.f32 	%f135, %f134, 0fC0800000;
	add.f32 	%f136, %f134, 0f40800000;
	rcp.approx.ftz.f32 	%f137, %f136;
	mul.rn.f32 	%f138, %f135, %f137;
	add.f32 	%f139, %f138, 0f3F800000;
	fma.rn.f32 	%f140, %f139, 0fC0800000, %f134;
	neg.f32 	%f141, %f138;
	fma.rn.f32 	%f142, %f141, %f134, %f140;
	fma.rn.f32 	%f143, %f137, %f142, %f138;
	fma.rn.f32 	%f144, %f143, 0f3A69A091, 0f3BE6E05B;
	fma.rn.f32 	%f145, %f144, %f143, 0fBC81FB4B;
	fma.rn.f32 	%f146, %f145, %f143, 0f3D15373B;
	fma.rn.f32 	%f147, %f146, %f143, 0fBD887C5A;
	fma.rn.f32 	%f148, %f147, %f143, 0f3DC021D5;
	fma.rn.f32 	%f149, %f148, %f143, 0fBDCED424;
	fma.rn.f32 	%f150, %f149, %f143, 0f3D8B74DE;
	fma.rn.f32 	%f151, %f150, %f143, 0f3C7BF170;
	fma.rn.f32 	%f152, %f151, %f143, 0fBE0EF8D4;
	fma.rn.f32 	%f153, %f152, %f143, 0f3F9DD2C9;
	fma.rn.f32 	%f154, %f134, 0f40000000, 0f3F800000;
	rcp.approx.ftz.f32 	%f155, %f154;
	mul.rn.f32 	%f156, %f153, %f155;
	mul.f32 	%f157, %f156, 0fC0000000;
	fma.rn.f32 	%f158, %f134, %f157, %f153;
	sub.f32 	%f159, %f158, %f156;
	fma.rn.f32 	%f160, %f159, %f155, %f156;
	neg.f32 	%f161, %f134;
	mul.f32 	%f162, %f134, %f161;
	mov.f32 	%f163, 0f3FB8AA3B;
	mul.rn.f32 	%f164, %f162, %f163;
	cvt.rzi.f32.f32 	%f165, %f164;
	abs.f32 	%f166, %f165;
	setp.gt.f32 	%p12, %f166, 0f42FC0000;
	mov.f32 	%f167, 0f42FC0000;
	copysign.f32 	%f168, %f165, %f167;
	selp.f32 	%f169, %f168, %f165, %p12;
	fma.rn.f32 	%f170, %f169, 0fBF317218, %f162;
	fma.rn.f32 	%f171, %f169, 0f3102E308, %f170;
	mul.f32 	%f172, %f171, 0f3FB8AA3B;
	add.f32 	%f173, %f169, 0f4B40007F;
	mov.b32 	%r14, %f173;
	shl.b32 	%r15, %r14, 23;
	mov.b32 	%f174, %r15;
	ex2.approx.ftz.f32 	%f175, %f172;
	mul.f32 	%f176, %f175, %f174;
	neg.f32 	%f177, %f162;
	fma.rn.f32 	%f178, %f161, %f134, %f177;
	fma.rn.f32 	%f179, %f176, %f178, %f176;
	mul.f32 	%f180, %f160, %f179;
	setp.gt.f32 	%p13, %f134, 0f4120E148;
	selp.f32 	%f181, 0f00000000, %f180, %p13;
	setp.lt.f32 	%p14, %f23, 0f00000000;
	mov.f32 	%f182, 0f40000000;
	sub.f32 	%f183, %f182, %f181;
	selp.f32 	%f315, %f183, %f181, %p14;
	setp.geu.f32 	%p15, %f130, 0fBF800000;
	@%p15 bra 	$L__BB0_11;
	sub.f32 	%f184, %f21, %f23;
	add.rn.f32 	%f185, %f184, %f22;
	mul.f32 	%f186, %f23, 0fC0000000;
	mul.f32 	%f187, %f186, %f315;
	fma.rn.f32 	%f315, %f187, %f185, %f315;
$L__BB0_11:
	mul.f32 	%f188, %f315, 0fBF000000;
	cvt.f64.f32 	%fd21, %f188;
	add.f64 	%fd27, %fd5, %fd21;
$L__BB0_12:
	cvt.f64.f32 	%fd25, %f1;
	mul.f64 	%fd26, %fd27, %fd25;
	cvta.to.global.u64 	%rd28, %rd7;
	add.s64 	%rd30, %rd28, %rd14;
	st.global.f64 	[%rd30], %fd26;
$L__BB0_13:
	ret;

}


// ===== COMPILED SASS (sm_100) =====

	.target	sm_100

	.elftype	@"ET_EXEC"


//--------------------- .note.nv.tkinfo           --------------------------
	.section	.note.nv.tkinfo,"",@"SHT_NOTE"
	.sectionflags	@"SHF_NOTE_NV_TKINFO"
	.tkinfo
        /*0018*/ 	.word	0x00000002
        /*0030*/ 	.string	""
        /*0030*/ 	.string	"ptxas"
        /*0030*/ 	.string	"Cuda compilation tools, release 13.0, V13.0.88"
        /*0030*/ 	.string	"Build cuda_13.0.r13.0/compiler.36424714_0"
        /*0030*/ 	.string	"-arch sm_100 -m 64 "



//--------------------- .note.nv.cuinfo           --------------------------
	.section	.note.nv.cuinfo,"",@"SHT_NOTE"
	.sectionflags	@"SHF_NOTE_NV_CUINFO"
        /*0018*/ 	.short	0x0002
        /*001a*/ 	.short	0x0064
        /*001c*/ 	.short	0x0082
	.zero		2


//--------------------- .nv.info                  --------------------------
	.section	.nv.info,"",@"SHT_CUDA_INFO"
	.align	4


	//----- nvinfo : EIATTR_REGCOUNT
	.align		4
        /*0000*/ 	.byte	0x04, 0x2f
        /*0002*/ 	.short	(.L_1 - .L_0)
	.align		4
.L_0:
        /*0004*/ 	.word	index@(fairPx)
        /*0008*/ 	.word	0x0000001f


	//----- nvinfo : EIATTR_FRAME_SIZE
	.align		4
.L_1:
        /*000c*/ 	.byte	0x04, 0x11
        /*000e*/ 	.short	(.L_3 - .L_2)
	.align		4
.L_2:
        /*0010*/ 	.word	index@($__internal_1_$__cuda_sm20_dsqrt_rn_f64_mediumpath_v1)
        /*0014*/ 	.word	0x00000000


	//----- nvinfo : EIATTR_FRAME_SIZE
	.align		4
.L_3:
        /*0018*/ 	.byte	0x04, 0x11
        /*001a*/ 	.short	(.L_5 - .L_4)
	.align		4
.L_4:
        /*001c*/ 	.word	index@($__internal_0_$__cuda_sm20_div_rn_f64_full)
        /*0020*/ 	.word	0x00000000


	//----- nvinfo : EIATTR_FRAME_SIZE
	.align		4
.L_5:
        /*0024*/ 	.byte	0x04, 0x11
        /*0026*/ 	.short	(.L_7 - .L_6)
	.align		4
.L_6:
        /*0028*/ 	.word	index@(fairPx)
        /*002c*/ 	.word	0x00000000


	//----- nvinfo : EIATTR_MIN_STACK_SIZE
	.align		4
.L_7:
        /*0030*/ 	.byte	0x04, 0x12
        /*0032*/ 	.short	(.L_9 - .L_8)
	.align		4
.L_8:
        /*0034*/ 	.word	index@(fairPx)
        /*0038*/ 	.word	0x00000000
.L_9:


//--------------------- .nv.compat                --------------------------
	.section	.nv.compat,"",@"SHT_CUDA_COMPAT_INFO"
	.align	4
        /*0000*/ 	.byte	0x02, 0x09, 0x00, 0x00, 0x02, 0x02, 0x01, 0x00, 0x02, 0x05, 0x05, 0x00, 0x03, 0x07, 0x01, 0x01
        /*0010*/ 	.byte	0x02, 0x03, 0x00, 0x00, 0x02, 0x06, 0x01, 0x00, 0x04, 0x0b, 0x08, 0x00, 0x01, 0x00, 0x00, 0x00
        /*0020*/ 	.byte	0x00, 0x00, 0x00, 0x00


//--------------------- .nv.info.fairPx           --------------------------
	.section	.nv.info.fairPx,"",@"SHT_CUDA_INFO"
	.sectionflags	@""
	.align	4


	//----- nvinfo : EIATTR_CUDA_API_VERSION
	.align		4
        /*0000*/ 	.byte	0x04, 0x37
        /*0002*/ 	.short	(.L_11 - .L_10)
.L_10:
        /*0004*/ 	.word	0x00000082


	//----- nvinfo : EIATTR_KPARAM_INFO
	.align		4
.L_11:
        /*0008*/ 	.byte	0x04, 0x17
        /*000a*/ 	.short	(.L_13 - .L_12)
.L_12:
        /*000c*/ 	.word	0x00000000
        /*0010*/ 	.short	0x0008
        /*0012*/ 	.short	0x0040
        /*0014*/ 	.byte	0x00, 0xf5, 0x21, 0x00


	//----- nvinfo : EIATTR_KPARAM_INFO
	.align		4
.L_13:
        /*0018*/ 	.byte	0x04, 0x17
        /*001a*/ 	.short	(.L_15 - .L_14)
.L_14:
        /*001c*/ 	.word	0x00000000
        /*0020*/ 	.short	0x0007
        /*0022*/ 	.short	0x0038
        /*0024*/ 	.byte	0x00, 0xf0, 0x21, 0x00


	//----- nvinfo : EIATTR_KPARAM_INFO
	.align		4
.L_15:
        /*0028*/ 	.byte	0x04, 0x17
        /*002a*/ 	.short	(.L_17 - .L_16)
.L_16:
        /*002c*/ 	.word	0x00000000
        /*0030*/ 	.short	0x0006
        /*0032*/ 	.short	0x0030
        /*0034*/ 	.byte	0x00, 0xf5, 0x21, 0x00


	//----- nvinfo : EIATTR_KPARAM_INFO
	.align		4
.L_17:
        /*0038*/ 	.byte	0x04, 0x17
        /*003a*/ 	.short	(.L_19 - .L_18)
.L_18:
        /*003c*/ 	.word	0x00000000
        /*0040*/ 	.short	0x0005
        /*0042*/ 	.short	0x0028
        /*0044*/ 	.byte	0x00, 0xf5, 0x21, 0x00


	//----- nvinfo : EIATTR_KPARAM_INFO
	.align		4
.L_19:
        /*0048*/ 	.byte	0x04, 0x17
        /*004a*/ 	.short	(.L_21 - .L_20)
.L_20:
        /*004c*/ 	.word	0x00000000
        /*0050*/ 	.short	0x0004
        /*0052*/ 	.short	0x0020
        /*0054*/ 	.byte	0x00, 0xf5, 0x21, 0x00


	//----- nvinfo : EIATTR_KPARAM_INFO
	.align		4
.L_21:
        /*0058*/ 	.byte	0x04, 0x17
        /*005a*/ 	.short	(.L_23 - .L_22)
.L_22:
        /*005c*/ 	.word	0x00000000
        /*0060*/ 	.short	0x0003
        /*0062*/ 	.short	0x0018
        /*0064*/ 	.byte	0x00, 0xf5, 0x21, 0x00


	//----- nvinfo : EIATTR_KPARAM_INFO
	.align		4
.L_23:
        /*0068*/ 	.byte	0x04, 0x17
        /*006a*/ 	.short	(.L_25 - .L_24)
.L_24:
        /*006c*/ 	.word	0x00000000
        /*0070*/ 	.short	0x0002
        /*0072*/ 	.short	0x0010
        /*0074*/ 	.byte	0x00, 0xf5, 0x21, 0x00


	//----- nvinfo : EIATTR_KPARAM_INFO
	.align		4
.L_25:
        /*0078*/ 	.byte	0x04, 0x17
        /*007a*/ 	.short	(.L_27 - .L_26)
.L_26:
        /*007c*/ 	.word	0x00000000
        /*0080*/ 	.short	0x0001
        /*0082*/ 	.short	0x0008
        /*0084*/ 	.byte	0x00, 0xf0, 0x21, 0x00


	//----- nvinfo : EIATTR_KPARAM_INFO
	.align		4
.L_27:
        /*0088*/ 	.byte	0x04, 0x17
        /*008a*/ 	.short	(.L_29 - .L_28)
.L_28:
        /*008c*/ 	.word	0x00000000
        /*0090*/ 	.short	0x0000
        /*0092*/ 	.short	0x0000
        /*0094*/ 	.byte	0x00, 0xf0, 0x11, 0x00


	//----- nvinfo : EIATTR_SPARSE_MMA_MASK
	.align		4
.L_29:
        /*0098*/ 	.byte	0x03, 0x50
        /*009a*/ 	.short	0x0000


	//----- nvinfo : EIATTR_MAXREG_COUNT
	.align		4
        /*009c*/ 	.byte	0x03, 0x1b
        /*009e*/ 	.short	0x00ff


	//----- nvinfo : EIATTR_MERCURY_ISA_VERSION
	.align		4
        /*00a0*/ 	.byte	0x03, 0x5f
        /*00a2*/ 	.short	0x0101


	//----- nvinfo : EIATTR_VRC_CTA_INIT_COUNT
	.align		4
        /*00a4*/ 	.byte	0x02, 0x4a
	.zero		1
	.zero		1


	//----- nvinfo : EIATTR_EXIT_INSTR_OFFSETS
	.align		4
        /*00a8*/ 	.byte	0x04, 0x1c
        /*00aa*/ 	.short	(.L_31 - .L_30)


	//   ....[0]....
.L_30:
        /*00ac*/ 	.word	0x00000070


	//   ....[1]....
        /*00b0*/ 	.word	0x00001e90


	//----- nvinfo : EIATTR_CRS_STACK_SIZE
	.align		4
.L_31:
        /*00b4*/ 	.byte	0x04, 0x1e
        /*00b6*/ 	.short	(.L_33 - .L_32)
.L_32:
        /*00b8*/ 	.word	0x00000000


	//----- nvinfo : EIATTR_CBANK_PARAM_SIZE
	.align		4
.L_33:
        /*00bc*/ 	.byte	0x03, 0x19
        /*00be*/ 	.short	0x0048


	//----- nvinfo : EIATTR_PARAM_CBANK
	.align		4
        /*00c0*/ 	.byte	0x04, 0x0a
        /*00c2*/ 	.short	(.L_35 - .L_34)
	.align		4
.L_34:
        /*00c4*/ 	.word	index@(.nv.constant0.fairPx)
        /*00c8*/ 	.short	0x0380
        /*00ca*/ 	.short	0x0048


	//----- nvinfo : EIATTR_SW_WAR
	.align		4
.L_35:
        /*00cc*/ 	.byte	0x04, 0x36
        /*00ce*/ 	.short	(.L_37 - .L_36)
.L_36:
        /*00d0*/ 	.word	0x00000008
.L_37:


//--------------------- .nv.callgraph             --------------------------
	.section	.nv.callgraph,"",@"SHT_CUDA_CALLGRAPH"
	.align	4
	.sectionentsize	8
	.align		4
        /*0000*/ 	.word	0x00000000
	.align		4
        /*0004*/ 	.word	0xffffffff
	.align		4
        /*0008*/ 	.word	0x00000000
	.align		4
        /*000c*/ 	.word	0xfffffffe
	.align		4
        /*0010*/ 	.word	0x00000000
	.align		4
        /*0014*/ 	.word	0xfffffffd
	.align		4
        /*0018*/ 	.word	0x00000000
	.align		4
        /*001c*/ 	.word	0xfffffffc


//--------------------- .text.fairPx              --------------------------
	.section	.text.fairPx,"ax",@progbits
	.align	128
        .global         fairPx
        .type           fairPx,@function
        .size           fairPx,(.L_x_26 - fairPx)
        .other          fairPx,@"STO_CUDA_ENTRY STV_DEFAULT"
fairPx:
.text.fairPx:
[----:B------:R-:W-:Y:S01]  /*0000*/  LDC R1, c[0x0][0x37c] ;  /* 0x0000df00ff017b82 */ /* 0x000fe20000000800 */
[----:B------:R-:W0:Y:S07]  /*0010*/  S2R R3, SR_TID.X ;  /* 0x0000000000037919 */ /* 0x000e2e0000002100 */
[----:B------:R-:W0:Y:S01]  /*0020*/  S2UR UR4, SR_CTAID.X ;  /* 0x00000000000479c3 */ /* 0x000e220000002500 */
[----:B------:R-:W1:Y:S07]  /*0030*/  LDCU UR5, c[0x0][0x380] ;  /* 0x00007000ff0577ac */ /* 0x000e6e0008000800 */
[----:B------:R-:W0:Y:S02]  /*0040*/  LDC R0, c[0x0][0x360] ;  /* 0x0000d800ff007b82 */ /* 0x000e240000000800 */
[----:B0-----:R-:W-:-:S05]  /*0050*/  IMAD R0, R0, UR4, R3 ;  /* 0x0000000400007c24 */ /* 0x001fca000f8e0203 */
[----:B-1----:R-:W-:-:S13]  /*0060*/  ISETP.GE.U32.AND P0, PT, R0, UR5, PT ;  /* 0x0000000500007c0c */ /* 0x002fda000bf06070 */
[----:B------:R-:W-:Y:S05]  /*0070*/  @P0 EXIT ;  /* 0x000000000000094d */ /* 0x000fea0003800000 */
[----:B------:R-:W0:Y:S01]  /*0080*/  LDC.64 R2, c[0x0][0x390] ;  /* 0x0000e400ff027b82 */ /* 0x000e220000000a00 */
[----:B------:R-:W1:Y:S01]  /*0090*/  LDCU.64 UR4, c[0x0][0x358] ;  /* 0x00006b00ff0477ac */ /* 0x000e620008000a00 */
[----:B------:R-:W2:Y:S01]  /*00a0*/  MUFU.RCP64H R5, 3.15359887360000000000e+10 ;  /* 0x421d5ec400057908 */ /* 0x000ea20000001800 */
[----:B------:R-:W-:Y:S01]  /*00b0*/  HFMA2 R8, -RZ, RZ, -0.125, 0 ;  /* 0xb0000000ff087431 */ /* 0x000fe200000001ff */
[----:B------:R-:W-:Y:S01]  /*00c0*/  MOV R9, 0x421d5ec4 ;  /* 0x421d5ec400097802 */ /* 0x000fe20000000f00 */
[----:B------:R-:W3:Y:S01]  /*00d0*/  LDCU.64 UR6, c[0x0][0x388] ;  /* 0x00007100ff0677ac */ /* 0x000ee20008000a00 */
[----:B0-----:R-:W-:-:S06]  /*00e0*/  IMAD.WIDE R2, R0, 0x8, R2 ;  /* 0x0000000800027825 */ /* 0x001fcc00078e0202 */
[----:B-1----:R-:W3:Y:S01]  /*00f0*/  LDG.E.64 R2, desc[UR4][R2.64] ;  /* 0x0000000402027981 */ /* 0x002ee2000c1e1b00 */
[----:B------:R-:W-:Y:S01]  /*0100*/  HFMA2 R4, -RZ, RZ, 0, 5.9604644775390625e-08 ;  /* 0x00000001ff047431 */ /* 0x000fe200000001ff */
[----:B------:R-:W-:Y:S05]  /*0110*/  BSSY.RECONVERGENT B0, `(.L_x_0) ;  /* 0x0000016000007945 */ /* 0x000fea0003800200 */
[----:B--2---:R-:W-:-:S08]  /*0120*/  DFMA R6, R4, -R8, 1 ;  /* 0x3ff000000406742b */ /* 0x004fd00000000808 */
[----:B------:R-:W-:-:S08]  /*0130*/  DFMA R6, R6, R6, R6 ;  /* 0x000000060606722b */ /* 0x000fd00000000006 */
[----:B------:R-:W-:-:S08]  /*0140*/  DFMA R6, R4, R6, R4 ;  /* 0x000000060406722b */ /* 0x000fd00000000004 */
[----:B------:R-:W-:-:S08]  /*0150*/  DFMA R4, R6, -R8, 1 ;  /* 0x3ff000000604742b */ /* 0x000fd00000000808 */
[----:B------:R-:W-:Y:S01]  /*0160*/  DFMA R4, R6, R4, R6 ;  /* 0x000000040604722b */ /* 0x000fe20000000006 */
[----:B---3--:R-:W-:-:S04]  /*0170*/  IADD3 R16, P0, PT, R2, -UR6, RZ ;  /* 0x8000000602107c10 */ /* 0x008fc8000ff1e0ff */
[----:B------:R-:W-:-:S06]  /*0180*/  IADD3.X R17, PT, PT, R3, ~UR7, RZ, P0, !PT ;  /* 0x8000000703117c10 */ /* 0x000fcc00087fe4ff */
[----:B------:R-:W0:Y:S02]  /*0190*/  I2F.F64.U64 R16, R16 ;  /* 0x0000001000107312 */ /* 0x000e240000301800 */
[----:B0-----:R-:W-:Y:S01]  /*01a0*/  DMUL R2, R16, R4 ;  /* 0x0000000410027228 */ /* 0x001fe20000000000 */
[----:B------:R-:W-:-:S07]  /*01b0*/  FSETP.GEU.AND P1, PT, |R17|, 6.5827683646048100446e-37, PT ;  /* 0x036000001100780b */ /* 0x000fce0003f2e200 */
[----:B------:R-:W-:-:S08]  /*01c0*/  DFMA R6, R2, -R8, R16 ;  /* 0x800000080206722b */ /* 0x000fd00000000010 */
[----:B------:R-:W-:-:S10]  /*01d0*/  DFMA R4, R4, R6, R2 ;  /* 0x000000060404722b */ /* 0x000fd40000000002 */
[----:B------:R-:W-:-:S05]  /*01e0*/  FFMA R2, RZ, 39.3425445556640625, R5 ;  /* 0x421d5ec4ff027823 */ /* 0x000fca0000000005 */
[----:B------:R-:W-:-:S13]  /*01f0*/  FSETP.GT.AND P0, PT, |R2|, 1.469367938527859385e-39, PT ;  /* 0x001000000200780b */ /* 0x000fda0003f04200 */
[----:B------:R-:W-:Y:S05]  /*0200*/  @P0 BRA P1, `(.L_x_1) ;  /* 0x0000000000180947 */ /* 0x000fea0000800000 */
[----:B------:R-:W-:Y:S02]  /*0210*/  MOV R14, 0xb0000000 ;  /* 0xb0000000000e7802 */ /* 0x000fe40000000f00 */
[----:B------:R-:W-:Y:S02]  /*0220*/  MOV R15, 0x421d5ec4 ;  /* 0x421d5ec4000f7802 */ /* 0x000fe40000000f00 */
[----:B------:R-:W-:-:S07]  /*0230*/  MOV R6, 0x250 ;  /* 0x0000025000067802 */ /* 0x000fce0000000f00 */
[----:B------:R-:W-:Y:S05]  /*0240*/  CALL.REL.NOINC `($__internal_0_$__cuda_sm20_div_rn_f64_full) ;  /* 0x0000001c00147944 */ /* 0x000fea0003c00000 */
[----:B------:R-:W-:Y:S02]  /*0250*/  MOV R4, R20 ;  /* 0x0000001400047202 */ /* 0x000fe40000000f00 */
[----:B------:R-:W-:-:S07]  /*0260*/  MOV R5, R21 ;  /* 0x0000001500057202 */ /* 0x000fce0000000f00 */
.L_x_1:
[----:B------:R-:W-:Y:S05]  /*0270*/  BSYNC.RECONVERGENT B0 ;  /* 0x0000000000007941 */ /* 0x000fea0003800200 */
.L_x_0:
[----:B------:R-:W0:Y:S01]  /*0280*/  LDC.64 R14, c[0x0][0x3a8] ;  /* 0x0000ea00ff0e7b82 */ /* 0x000e220000000a00 */
[----:B------:R-:W-:Y:S01]  /*0290*/  HFMA2 R2, -RZ, RZ, 0, 5.9604644775390625e-08 ;  /* 0x00000001ff027431 */ /* 0x000fe200000001ff */
[----:B------:R-:W1:Y:S06]  /*02a0*/  LDCU.64 UR6, c[0x0][0x3b8] ;  /* 0x00007700ff0677ac */ /* 0x000e6c0008000a00 */
[----:B------:R-:W2:Y:S01]  /*02b0*/  LDC R10, c[0x0][0x3bc] ;  /* 0x0000ef00ff0a7b82 */ /* 0x000ea20000000800 */
[----:B0-----:R-:W-:-:S06]  /*02c0*/  IMAD.WIDE R14, R0, 0x8, R14 ;  /* 0x00000008000e7825 */ /* 0x001fcc00078e020e */
[----:B------:R-:W3:Y:S01]  /*02d0*/  LDG.E.64 R14, desc[UR4][R14.64] ;  /* 0x000000040e0e7981 */ /* 0x000ee2000c1e1b00 */
[----:B------:R-:W-:Y:S01]  /*02e0*/  BSSY.RECONVERGENT B0, `(.L_x_2) ;  /* 0x0000015000007945 */ /* 0x000fe20003800200 */
[----:B--2---:R-:W-:Y:S01]  /*02f0*/  FSETP.GEU.AND P1, PT, |R10|, 6.5827683646048100446e-37, PT ;  /* 0x036000000a00780b */ /* 0x004fe20003f2e200 */
[----:B---3--:R-:W0:Y:S02]  /*0300*/  MUFU.RCP64H R3, R15 ;  /* 0x0000000f00037308 */ /* 0x008e240000001800 */
[----:B0-----:R-:W-:-:S08]  /*0310*/  DFMA R6, -R14, R2, 1 ;  /* 0x3ff000000e06742b */ /* 0x001fd00000000102 */
[----:B------:R-:W-:-:S08]  /*0320*/  DFMA R6, R6, R6, R6 ;  /* 0x000000060606722b */ /* 0x000fd00000000006 */
[----:B------:R-:W-:-:S08]  /*0330*/  DFMA R6, R2, R6, R2 ;  /* 0x000000060206722b */ /* 0x000fd00000000002 */
[----:B------:R-:W-:-:S08]  /*0340*/  DFMA R2, -R14, R6, 1 ;  /* 0x3ff000000e02742b */ /* 0x000fd00000000106 */
[----:B------:R-:W-:-:S08]  /*0350*/  DFMA R2, R6, R2, R6 ;  /* 0x000000020602722b */ /* 0x000fd00000000006 */
[----:B-1----:R-:W-:-:S08]  /*0360*/  DMUL R6, R2, UR6 ;  /* 0x0000000602067c28 */ /* 0x002fd00008000000 */
[----:B------:R-:W-:-:S08]  /*0370*/  DFMA R8, -R14, R6, UR6 ;  /* 0x000000060e087e2b */ /* 0x000fd00008000106 */
[----:B------:R-:W-:-:S10]  /*0380*/  DFMA R2, R2, R8, R6 ;  /* 0x000000080202722b */ /* 0x000fd40000000006 */
[----:B------:R-:W-:-:S05]  /*0390*/  FFMA R6, RZ, R15, R3 ;  /* 0x0000000fff067223 */ /* 0x000fca0000000003 */
[----:B------:R-:W-:-:S13]  /*03a0*/  FSETP.GT.AND P0, PT, |R6|, 1.469367938527859385e-39, PT ;  /* 0x001000000600780b */ /* 0x000fda0003f04200 */
[----:B------:R-:W-:Y:S05]  /*03b0*/  @P0 BRA P1, `(.L_x_3) ;  /* 0x00000000001c0947 */ /* 0x000fea0000800000 */
[----:B------:R-:W0:Y:S01]  /*03c0*/  LDCU.64 UR6, c[0x0][0x3b8] ;  /* 0x00007700ff0677ac */ /* 0x000e220008000a00 */
[----:B------:R-:W-:Y:S02]  /*03d0*/  MOV R6, 0x410 ;  /* 0x0000041000067802 */ /* 0x000fe40000000f00 */
[----:B0-----:R-:W-:Y:S02]  /*03e0*/  MOV R16, UR6 ;  /* 0x0000000600107c02 */ /* 0x001fe40008000f00 */
[----:B------:R-:W-:-:S07]  /*03f0*/  MOV R17, UR7 ;  /* 0x0000000700117c02 */ /* 0x000fce0008000f00 */
[----:B------:R-:W-:Y:S05]  /*0400*/  CALL.REL.NOINC `($__internal_0_$__cuda_sm20_div_rn_f64_full) ;  /* 0x0000001800a47944 */ /* 0x000fea0003c00000 */
[----:B------:R-:W-:Y:S02]  /*0410*/  MOV R2, R20 ;  /* 0x0000001400027202 */ /* 0x000fe40000000f00 */
[----:B------:R-:W-:-:S07]  /*0420*/  MOV R3, R21 ;  /* 0x0000001500037202 */ /* 0x000fce0000000f00 */
.L_x_3:
[----:B------:R-:W-:Y:S05]  /*0430*/  BSYNC.RECONVERGENT B0 ;  /* 0x0000000000007941 */ /* 0x000fea0003800200 */
.L_x_2:
[----:B------:R-:W0:Y:S02]  /*0440*/  LDC.64 R10, c[0x0][0x398] ;  /* 0x0000e600ff0a7b82 */ /* 0x000e240000000a00 */
[----:B0-----:R-:W-:-:S06]  /*0450*/  IMAD.WIDE R10, R0, 0x8, R10 ;  /* 0x00000008000a7825 */ /* 0x001fcc00078e020a */
[----:B------:R-:W5:Y:S01]  /*0460*/  LDG.E.64 R10, desc[UR4][R10.64] ;  /* 0x000000040a0a7981 */ /* 0x000f62000c1e1b00 */
[----:B------:R-:W0:Y:S01]  /*0470*/  MUFU.RSQ64H R9, R5 ;  /* 0x0000000500097308 */ /* 0x000e220000001c00 */
[----:B------:R-:W-:Y:S01]  /*0480*/  IADD3 R8, PT, PT, R5, -0x3500000, RZ ;  /* 0xfcb0000005087810 */ /* 0x000fe20007ffe0ff */
[----:B------:R-:W-:Y:S01]  /*0490*/  HFMA2 R13, -RZ, RZ, 1.9609375, 0 ;  /* 0x3fd80000ff0d7431 */ /* 0x000fe200000001ff */
[----:B------:R-:W-:Y:S01]  /*04a0*/  MOV R12, 0x0 ;  /* 0x00000000000c7802 */ /* 0x000fe20000000f00 */
[----:B------:R-:W-:Y:S01]  /*04b0*/  BSSY.RECONVERGENT B0, `(.L_x_4) ;  /* 0x0000013000007945 */ /* 0x000fe20003800200 */
[----:B------:R-:W-:Y:S02]  /*04c0*/  ISETP.GE.U32.AND P0, PT, R8, 0x7ca00000, PT ;  /* 0x7ca000000800780c */ /* 0x000fe40003f06070 */
[----:B0-----:R-:W-:-:S08]  /*04d0*/  DMUL R6, R8, R8 ;  /* 0x0000000808067228 */ /* 0x001fd00000000000 */
[----:B------:R-:W-:-:S08]  /*04e0*/  DFMA R6, -R6, R4, 1 ;  /* 0x3ff000000606742b */ /* 0x000fd00000000104 */
[----:B------:R-:W-:Y:S02]  /*04f0*/  DFMA R12, R6, R12, 0.5 ;  /* 0x3fe00000060c742b */ /* 0x000fe4000000000c */
[----:B------:R-:W-:-:S08]  /*0500*/  DMUL R6, R8, R6 ;  /* 0x0000000608067228 */ /* 0x000fd00000000000 */
[----:B------:R-:W-:-:S08]  /*0510*/  DFMA R18, R12, R6, R8 ;  /* 0x000000060c12722b */ /* 0x000fd00000000008 */
[----:B------:R-:W-:Y:S02]  /*0520*/  DMUL R12, R18, R4 ;  /* 0x00000004120c7228 */ /* 0x000fe40000000000 */
[----:B------:R-:W-:Y:S02]  /*0530*/  IADD3 R17, PT, PT, R19, -0x100000, RZ ;  /* 0xfff0000013117810 */ /* 0x000fe40007ffe0ff */
[----:B------:R-:W-:-:S04]  /*0540*/  MOV R16, R18 ;  /* 0x0000001200107202 */ /* 0x000fc80000000f00 */
[----:B------:R-:W-:-:S08]  /*0550*/  DFMA R14, R12, -R12, R4 ;  /* 0x8000000c0c0e722b */ /* 0x000fd00000000004 */
[----:B------:R-:W-:Y:S01]  /*0560*/  DFMA R6, R14, R16, R12 ;  /* 0x000000100e06722b */ /* 0x000fe2000000000c */
[----:B------:R-:W-:Y:S10]  /*0570*/  @!P0 BRA `(.L_x_5) ;  /* 0x0000000000188947 */ /* 0x000ff40003800000 */
[----:B------:R-:W-:Y:S02]  /*0580*/  MOV R7, R4 ;  /* 0x0000000400077202 */ /* 0x000fe40000000f00 */
[----:B------:R-:W-:Y:S02]  /*0590*/  MOV R20, R5 ;  /* 0x0000000500147202 */ /* 0x000fe40000000f00 */
[----:B------:R-:W-:-:S07]  /*05a0*/  MOV R6, 0x5c0 ;  /* 0x000005c000067802 */ /* 0x000fce0000000f00 */
[----:B-----5:R-:W-:Y:S05]  /*05b0*/  CALL.REL.NOINC `($__internal_1_$__cuda_sm20_dsqrt_rn_f64_mediumpath_v1) ;  /* 0x0000001c00a07944 */ /* 0x020fea0003c00000 */
[----:B------:R-:W-:Y:S02]  /*05c0*/  MOV R6, R8 ;  /* 0x0000000800067202 */ /* 0x000fe40000000f00 */
[----:B------:R-:W-:-:S07]  /*05d0*/  MOV R7, R9 ;  /* 0x0000000900077202 */ /* 0x000fce0000000f00 */
.L_x_5:
[----:B------:R-:W-:Y:S05]  /*05e0*/  BSYNC.RECONVERGENT B0 ;  /* 0x0000000000007941 */ /* 0x000fea0003800200 */
.L_x_4:
[----:B------:R-:W0:Y:S01]  /*05f0*/  F2F.F32.F64 R8, R2 ;  /* 0x0000000200087310 */ /* 0x000e220000301000 */
[----:B------:R-:W-:Y:S01]  /*0600*/  IMAD.MOV.U32 R12, RZ, RZ, 0x3e055027 ;  /* 0x3e055027ff0c7424 */ /* 0x000fe200078e00ff */
[----:B-----5:R-:W-:Y:S01]  /*0610*/  DMUL R10, R10, R6 ;  /* 0x000000060a0a7228 */ /* 0x020fe20000000000 */
[----:B------:R-:W-:Y:S01]  /*0620*/  BSSY.RECONVERGENT B0, `(.L_x_6) ;  /* 0x000002f000007945 */ /* 0x000fe20003800200 */
[----:B------:R-:W-:-:S04]  /*0630*/  MOV R6, 0x1 ;  /* 0x0000000100067802 */ /* 0x000fc80000000f00 */
[----:B------:R-:W1:Y:S01]  /*0640*/  MUFU.RCP64H R7, R11 ;  /* 0x0000000b00077308 */ /* 0x000e620000001800 */
[----:B0-----:R-:W-:-:S04]  /*0650*/  FSETP.GEU.AND P0, PT, R8, 1.175494350822287508e-38, PT ;  /* 0x008000000800780b */ /* 0x001fc80003f0e000 */
[----:B------:R-:W-:-:S09]  /*0660*/  FSEL R14, RZ, -23, P0 ;  /* 0xc1b80000ff0e7808 */ /* 0x000fd20000000000 */
[----:B------:R-:W-:-:S05]  /*0670*/  @!P0 FMUL R8, R8, 8388608 ;  /* 0x4b00000008088820 */ /* 0x000fca0000400000 */
[C---:B------:R-:W-:Y:S02]  /*0680*/  IADD3 R9, PT, PT, R8.reuse, -0x3f2aaaab, RZ ;  /* 0xc0d5555508097810 */ /* 0x040fe40007ffe0ff */
[----:B------:R-:W-:Y:S02]  /*0690*/  ISETP.GT.U32.AND P0, PT, R8, 0x7f7fffff, PT ;  /* 0x7f7fffff0800780c */ /* 0x000fe40003f04070 */
[----:B------:R-:W-:-:S04]  /*06a0*/  LOP3.LUT R15, R9, 0xff800000, RZ, 0xc0, !PT ;  /* 0xff800000090f7812 */ /* 0x000fc800078ec0ff */
[-C--:B------:R-:W-:Y:S02]  /*06b0*/  IADD3 R9, PT, PT, R8, -R15.reuse, RZ ;  /* 0x8000000f08097210 */ /* 0x080fe40007ffe0ff */
[----:B------:R-:W-:-:S03]  /*06c0*/  I2FP.F32.S32 R15, R15 ;  /* 0x0000000f000f7245 */ /* 0x000fc60000201400 */
[----:B------:R-:W-:Y:S02]  /*06d0*/  FADD R9, R9, -1 ;  /* 0xbf80000009097421 */ /* 0x000fe40000000000 */
[----:B------:R-:W-:Y:S01]  /*06e0*/  FFMA R14, R15, 1.1920928955078125e-07, R14 ;  /* 0x340000000f0e7823 */ /* 0x000fe2000000000e */
[----:B------:R-:W-:Y:S01]  /*06f0*/  MOV R15, 0x7f800000 ;  /* 0x7f800000000f7802 */ /* 0x000fe20000000f00 */
[----:B------:R-:W-:-:S04]  /*0700*/  FFMA R12, R9, -R12, 0.14084610342979431152 ;  /* 0x3e1039f6090c7423 */ /* 0x000fc8000000080c */
[----:B------:R-:W-:-:S04]  /*0710*/  FFMA R12, R9, R12, -0.12148627638816833496 ;  /* 0xbdf8cdcc090c7423 */ /* 0x000fc8000000000c */
[----:B------:R-:W-:-:S04]  /*0720*/  FFMA R12, R9, R12, 0.13980610668659210205 ;  /* 0x3e0f2955090c7423 */ /* 0x000fc8000000000c */
[----:B------:R-:W-:-:S04]  /*0730*/  FFMA R12, R9, R12, -0.16684235632419586182 ;  /* 0xbe2ad8b9090c7423 */ /* 0x000fc8000000000c */
[----:B------:R-:W-:-:S04]  /*0740*/  FFMA R12, R9, R12, 0.20012299716472625732 ;  /* 0x3e4ced0b090c7423 */ /* 0x000fc8000000000c */
[----:B------:R-:W-:-:S04]  /*0750*/  FFMA R12, R9, R12, -0.24999669194221496582 ;  /* 0xbe7fff22090c7423 */ /* 0x000fc8000000000c */
[----:B------:R-:W-:Y:S01]  /*0760*/  FFMA R16, R9, R12, 0.33333182334899902344 ;  /* 0x3eaaaa7809107423 */ /* 0x000fe2000000000c */
[----:B-1----:R-:W-:-:S03]  /*0770*/  DFMA R12, -R10, R6, 1 ;  /* 0x3ff000000a0c742b */ /* 0x002fc60000000106 */
[----:B------:R-:W-:-:S04]  /*0780*/  FFMA R16, R9, R16, -0.5 ;  /* 0xbf00000009107423 */ /* 0x000fc80000000010 */
[----:B------:R-:W-:Y:S01]  /*0790*/  FMUL R16, R9, R16 ;  /* 0x0000001009107220 */ /* 0x000fe20000400000 */
[----:B------:R-:W-:-:S03]  /*07a0*/  DFMA R12, R12, R12, R12 ;  /* 0x0000000c0c0c722b */ /* 0x000fc6000000000c */
[----:B------:R-:W-:-:S04]  /*07b0*/  FFMA R9, R9, R16, R9 ;  /* 0x0000001009097223 */ /* 0x000fc80000000009 */
[----:B------:R-:W-:Y:S01]  /*07c0*/  FFMA R9, R14, 0.69314718246459960938, R9 ;  /* 0x3f3172180e097823 */ /* 0x000fe20000000009 */
[C---:B------:R-:W-:Y:S01]  /*07d0*/  @P0 FFMA R9, R8.reuse, R15, +INF ;  /* 0x7f80000008090423 */ /* 0x040fe2000000000f */
[----:B------:R-:W-:Y:S01]  /*07e0*/  FSETP.NEU.AND P0, PT, R8, RZ, PT ;  /* 0x000000ff0800720b */ /* 0x000fe20003f0d000 */
[----:B------:R-:W-:-:S03]  /*07f0*/  DFMA R12, R6, R12, R6 ;  /* 0x0000000c060c722b */ /* 0x000fc60000000006 */
[----:B------:R-:W-:-:S05]  /*0800*/  FSEL R16, R9, -INF , P0 ;  /* 0xff80000009107808 */ /* 0x000fca0000000000 */
[----:B------:R-:W-:Y:S01]  /*0810*/  DFMA R6, -R10, R12, 1 ;  /* 0x3ff000000a06742b */ /* 0x000fe2000000010c */
[----:B------:R-:W0:Y:S07]  /*0820*/  F2F.F64.F32 R16, R16 ;  /* 0x0000001000107310 */ /* 0x000e2e0000201800 */
[----:B------:R-:W-:-:S08]  /*0830*/  DFMA R6, R12, R6, R12 ;  /* 0x000000060c06722b */ /* 0x000fd0000000000c */
[----:B0-----:R-:W-:Y:S01]  /*0840*/  DMUL R8, R16, R6 ;  /* 0x0000000610087228 */ /* 0x001fe20000000000 */
[----:B------:R-:W-:-:S07]  /*0850*/  FSETP.GEU.AND P1, PT, |R17|, 6.5827683646048100446e-37, PT ;  /* 0x036000001100780b */ /* 0x000fce0003f2e200 */
[----:B------:R-:W-:-:S08]  /*0860*/  DFMA R12, -R10, R8, R16 ;  /* 0x000000080a0c722b */ /* 0x000fd00000000110 */
[----:B------:R-:W-:-:S10]  /*0870*/  DFMA R6, R6, R12, R8 ;  /* 0x0000000c0606722b */ /* 0x000fd40000000008 */
[----:B------:R-:W-:-:S05]  /*0880*/  FFMA R8, RZ, R11, R7 ;  /* 0x0000000bff087223 */ /* 0x000fca0000000007 */
[----:B------:R-:W-:-:S13]  /*0890*/  FSETP.GT.AND P0, PT, |R8|, 1.469367938527859385e-39, PT ;  /* 0x001000000800780b */ /* 0x000fda0003f04200 */
[----:B------:R-:W-:Y:S05]  /*08a0*/  @P0 BRA P1, `(.L_x_7) ;  /* 0x0000000000180947 */ /* 0x000fea0000800000 */
[----:B------:R-:W-:Y:S02]  /*08b0*/  MOV R14, R10 ;  /* 0x0000000a000e7202 */ /* 0x000fe40000000f00 */
[----:B------:R-:W-:Y:S02]  /*08c0*/  MOV R15, R11 ;  /* 0x0000000b000f7202 */ /* 0x000fe40000000f00 */
[----:B------:R-:W-:-:S07]  /*08d0*/  MOV R6, 0x8f0 ;  /* 0x000008f000067802 */ /* 0x000fce0000000f00 */
[----:B------:R-:W-:Y:S05]  /*08e0*/  CALL.REL.NOINC `($__internal_0_$__cuda_sm20_div_rn_f64_full) ;  /* 0x00000014006c7944 */ /* 0x000fea0003c00000 */
[----:B------:R-:W-:Y:S02]  /*08f0*/  MOV R6, R20 ;  /* 0x0000001400067202 */ /* 0x000fe40000000f00 */
[----:B------:R-:W-:-:S07]  /*0900*/  MOV R7, R21 ;  /* 0x0000001500077202 */ /* 0x000fce0000000f00 */
.L_x_7:
[----:B------:R-:W-:Y:S05]  /*0910*/  BSYNC.RECONVERGENT B0 ;  /* 0x0000000000007941 */ /* 0x000fea0003800200 */
.L_x_6:
[----:B------:R-:W0:Y:S01]  /*0920*/  LDC.64 R8, c[0x0][0x3a0] ;  /* 0x0000e800ff087b82 */ /* 0x000e220000000a00 */
[----:B------:R-:W1:Y:S01]  /*0930*/  LDCU.64 UR6, c[0x0][0x3b0] ;  /* 0x00007600ff0677ac */ /* 0x000e620008000a00 */
[----:B0-----:R-:W-:-:S06]  /*0940*/  IMAD.WIDE R8, R0, 0x8, R8 ;  /* 0x0000000800087825 */ /* 0x001fcc00078e0208 */
[----:B------:R-:W2:Y:S01]  /*0950*/  LDG.E.64 R8, desc[UR4][R8.64] ;  /* 0x0000000408087981 */ /* 0x000ea2000c1e1b00 */
[----:B-1----:R-:W-:-:S04]  /*0960*/  IADD3 R14, P0, PT, R0, UR6, RZ ;  /* 0x00000006000e7c10 */ /* 0x002fc8000ff1e0ff */
[----:B------:R-:W-:-:S05]  /*0970*/  LEA.HI.X.SX32 R15, R0, UR7, 0x1, P0 ;  /* 0x00000007000f7c11 */ /* 0x000fca00080f0eff */
[----:B------:R-:W3:Y:S01]  /*0980*/  LDG.E.U8 R14, desc[UR4][R14.64] ;  /* 0x000000040e0e7981 */ /* 0x000ee2000c1e1100 */
[----:B------:R-:W-:Y:S01]  /*0990*/  HFMA2 R17, -RZ, RZ, 3.7421875, 0 ;  /* 0x437c0000ff117431 */ /* 0x000fe200000001ff */
[----:B------:R-:W-:Y:S01]  /*09a0*/  BSSY.RECONVERGENT B0, `(.L_x_8) ;  /* 0x0000149000007945 */ /* 0x000fe20003800200 */
[----:B--2---:R-:W-:Y:S01]  /*09b0*/  DMUL R12, R8, -R4 ;  /* 0x80000004080c7228 */ /* 0x004fe20000000000 */
[----:B------:R-:W-:-:S09]  /*09c0*/  MOV R5, 0x3bbb989d ;  /* 0x3bbb989d00057802 */ /* 0x000fd20000000f00 */
[----:B------:R-:W0:Y:S01]  /*09d0*/  F2F.F32.F64 R12, R12 ;  /* 0x0000000c000c7310 */ /* 0x000e220000301000 */
[----:B---3--:R-:W-:Y:S01]  /*09e0*/  ISETP.NE.AND P0, PT, R14, 0x1, PT ;  /* 0x000000010e00780c */ /* 0x008fe20003f05270 */
[----:B0-----:R-:W-:-:S04]  /*09f0*/  FFMA.SAT R4, R12, R5, 0.5 ;  /* 0x3f0000000c047423 */ /* 0x001fc80000002005 */
[----:B------:R-:W-:-:S04]  /*0a00*/  FFMA.RM R16, R4, R17, 12582913 ;  /* 0x4b40000104107423 */ /* 0x000fc80000004011 */
[C---:B------:R-:W-:Y:S01]  /*0a10*/  FADD R5, R16.reuse, -12583039 ;  /* 0xcb40007f10057421 */ /* 0x040fe20000000000 */
[----:B------:R-:W-:-:S03]  /*0a20*/  SHF.L.U32 R16, R16, 0x17, RZ ;  /* 0x0000001710107819 */ /* 0x000fc600000006ff */
[----:B------:R-:W-:-:S04]  /*0a30*/  FFMA R5, R12, 1.4426950216293334961, -R5 ;  /* 0x3fb8aa3b0c057823 */ /* 0x000fc80000000805 */
[----:B------:R-:W-:Y:S01]  /*0a40*/  FFMA R8, R12, 1.925963033500011079e-08, R5 ;  /* 0x32a570600c087823 */ /* 0x000fe20000000005 */
[----:B------:R-:W-:-:S03]  /*0a50*/  DFMA R4, R10, 0.5, R6 ;  /* 0x3fe000000a04782b */ /* 0x000fc60000000006 */
[----:B------:R-:W0:Y:S05]  /*0a60*/  MUFU.EX2 R9, R8 ;  /* 0x0000000800097308 */ /* 0x000e2a0000000800 */
[----:B------:R-:W-:Y:S01]  /*0a70*/  DADD R12, -R10, R4 ;  /* 0x000000000a0c7229 */ /* 0x000fe20000000104 */
[----:B0-----:R-:W-:Y:S01]  /*0a80*/  FMUL R10, R16, R9 ;  /* 0x00000009100a7220 */ /* 0x001fe20000400000 */
[----:B------:R-:W-:Y:S09]  /*0a90*/  @P0 BRA `(.L_x_9) ;  /* 0x0000000800780947 */ /* 0x000ff20003800000 */
[----:B------:R-:W0:Y:S01]  /*0aa0*/  F2F.F32.F64 R7, R12 ;  /* 0x0000000c00077310 */ /* 0x000e220000301000 */
[----:B------:R-:W-:Y:S01]  /*0ab0*/  SHF.R.U32.HI R6, RZ, 0x1f, R13 ;  /* 0x0000001fff067819 */ /* 0x000fe2000001160d */
[----:B------:R-:W-:Y:S01]  /*0ac0*/  BSSY.RECONVERGENT B1, `(.L_x_10) ;  /* 0x0000098000017945 */ /* 0x000fe20003800200 */
[----:B------:R-:W-:Y:S02]  /*0ad0*/  MOV R14, 0x41680000 ;  /* 0x41680000000e7802 */ /* 0x000fe40000000f00 */
[----:B------:R-:W-:Y:S02]  /*0ae0*/  LOP3.LUT R6, R6, 0x1, RZ, 0xc0, !PT ;  /* 0x0000000106067812 */ /* 0x000fe400078ec0ff */
[----:B------:R-:W-:Y:S02]  /*0af0*/  SHF.R.U32.HI R11, RZ, 0x1f, R5 ;  /* 0x0000001fff0b7819 */ /* 0x000fe40000011605 */
[----:B------:R-:W-:Y:S02]  /*0b00*/  ISETP.NE.U32.AND P0, PT, R6, 0x1, PT ;  /* 0x000000010600780c */ /* 0x000fe40003f05070 */
[----:B------:R-:W-:-:S02]  /*0b10*/  LOP3.LUT R11, R11, 0x1, RZ, 0xc0, !PT ;  /* 0x000000010b0b7812 */ /* 0x000fc400078ec0ff */
[----:B------:R-:W-:Y:S02]  /*0b20*/  ISETP.NE.U32.AND.EX P0, PT, RZ, RZ, PT, P0 ;  /* 0x000000ffff00720c */ /* 0x000fe40003f05100 */
[----:B0-----:R-:W-:Y:S02]  /*0b30*/  FSETP.GT.AND P1, PT, |R7|, 14.5, PT ;  /* 0x416800000700780b */ /* 0x001fe40003f24200 */
[----:B------:R-:W-:Y:S02]  /*0b40*/  MOV R22, 0x3a69a091 ;  /* 0x3a69a09100167802 */ /* 0x000fe40000000f00 */
[----:B------:R-:W-:Y:S02]  /*0b50*/  MOV R18, 0x42fc0000 ;  /* 0x42fc000000127802 */ /* 0x000fe40000000f00 */
[----:B------:R-:W-:-:S07]  /*0b60*/  MOV R16, 0x40000000 ;  /* 0x4000000000107802 */ /* 0x000fce0000000f00 */
[----:B------:R-:W-:Y:S02]  /*0b70*/  @P1 FSEL R7, -R14, 14.5, !P0 ;  /* 0x416800000e071808 */ /* 0x000fe40004000100 */
[----:B------:R-:W-:Y:S02]  /*0b80*/  ISETP.NE.U32.AND P0, PT, R11, 0x1, PT ;  /* 0x000000010b00780c */ /* 0x000fe40003f05070 */
[C---:B------:R-:W-:Y:S01]  /*0b90*/  FSETP.GEU.AND P2, PT, R7.reuse, -1, PT ;  /* 0xbf8000000700780b */ /* 0x040fe20003f4e000 */
[----:B------:R-:W-:Y:S01]  /*0ba0*/  FMUL R20, R7, -0.70710676908493041992 ;  /* 0xbf3504f307147820 */ /* 0x000fe20000400000 */
[----:B------:R-:W-:-:S03]  /*0bb0*/  ISETP.NE.U32.AND.EX P0, PT, RZ, RZ, PT, P0 ;  /* 0x000000ffff00720c */ /* 0x000fc60003f05100 */
[----:B------:R-:W-:-:S04]  /*0bc0*/  FFMA R6, R7, -0.70710676908493041992, -R20 ;  /* 0xbf3504f307067823 */ /* 0x000fc80000000814 */
[----:B------:R-:W-:Y:S02]  /*0bd0*/  FFMA R17, R7, -1.2101617485882343317e-08, R6 ;  /* 0xb24fe77a07117823 */ /* 0x000fe40000000006 */
[----:B------:R0:W1:Y:S02]  /*0be0*/  F2F.F32.F64 R6, R4 ;  /* 0x0000000400067310 */ /* 0x0000640000301000 */
[----:B------:R-:W-:-:S04]  /*0bf0*/  FADD R15, R20, R17 ;  /* 0x00000011140f7221 */ /* 0x000fc80000000000 */
[C---:B------:R-:W-:Y:S01]  /*0c00*/  FADD R9, |R15|.reuse, 4 ;  /* 0x408000000f097421 */ /* 0x040fe20000000200 */
[C---:B------:R-:W-:Y:S01]  /*0c10*/  FADD R8, |R15|.reuse, -4 ;  /* 0xc08000000f087421 */ /* 0x040fe20000000200 */
[C---:B------:R-:W-:Y:S01]  /*0c20*/  FFMA R21, |R15|.reuse, R16, 1 ;  /* 0x3f8000000f157423 */ /* 0x040fe20000000210 */
[----:B------:R-:W-:Y:S01]  /*0c30*/  @!P2 FADD R20, R20, -R15 ;  /* 0x8000000f1414a221 */ /* 0x000fe20000000000 */
[----:B0-----:R-:W-:Y:S02]  /*0c40*/  FMUL R4, R15, -R15 ;  /* 0x8000000f0f047220 */ /* 0x001fe40000400000 */
[----:B------:R-:W0:Y:S01]  /*0c50*/  MUFU.RCP R9, R9 ;  /* 0x0000000900097308 */ /* 0x000e220000001000 */
[----:B------:R-:W-:Y:S01]  /*0c60*/  @!P2 FADD R20, R17, R20 ;  /* 0x000000141114a221 */ /* 0x000fe20000000000 */
[----:B------:R-:W-:Y:S01]  /*0c70*/  FMUL R13, R4, 1.4426950216293334961 ;  /* 0x3fb8aa3b040d7820 */ /* 0x000fe20000400000 */
[----:B-1----:R-:W-:-:S05]  /*0c80*/  FSETP.GT.AND P1, PT, |R6|, 14.5, PT ;  /* 0x416800000600780b */ /* 0x002fca0003f24200 */
[----:B------:R-:W1:Y:S08]  /*0c90*/  FRND.TRUNC R19, R13 ;  /* 0x0000000d00137307 */ /* 0x000e70000020d000 */
[----:B------:R-:W-:Y:S01]  /*0ca0*/  @P1 FSEL R6, -R14, 14.5, !P0 ;  /* 0x416800000e061808 */ /* 0x000fe20004000100 */
[----:B0-----:R-:W-:Y:S01]  /*0cb0*/  FMUL R8, R8, R9 ;  /* 0x0000000908087220 */ /* 0x001fe20000400000 */
[----:B------:R-:W-:-:S03]  /*0cc0*/  FSETP.GEU.AND P1, PT, R15, RZ, PT ;  /* 0x000000ff0f00720b */ /* 0x000fc60003f2e000 */
[----:B------:R-:W-:Y:S01]  /*0cd0*/  FADD R12, R8, 1 ;  /* 0x3f800000080c7421 */ /* 0x000fe20000000000 */
[----:B------:R-:W-:Y:S01]  /*0ce0*/  FMUL R11, R6, -0.70710676908493041992 ;  /* 0xbf3504f3060b7820 */ /* 0x000fe20000400000 */
[----:B-1----:R-:W-:Y:S02]  /*0cf0*/  FSETP.GT.AND P0, PT, |R19|, 126, PT ;  /* 0x42fc00001300780b */ /* 0x002fe40003f04200 */
[----:B------:R-:W-:Y:S01]  /*0d00*/  FFMA R12, R12, -4, |R15| ;  /* 0xc08000000c0c7823 */ /* 0x000fe2000000040f */
[----:B------:R-:W-:-:S03]  /*0d10*/  LOP3.LUT R24, R18, 0x80000000, R19, 0xb8, !PT ;  /* 0x8000000012187812 */ /* 0x000fc600078eb813 */
[C---:B------:R-:W-:Y:S01]  /*0d20*/  FFMA R5, |R15|.reuse, -R8, R12 ;  /* 0x800000080f057223 */ /* 0x040fe2000000020c */
[----:B------:R-:W-:Y:S02]  /*0d30*/  FSEL R19, R24, R19, P0 ;  /* 0x0000001318137208 */ /* 0x000fe40000000000 */
[----:B------:R-:W-:Y:S01]  /*0d40*/  FSETP.GT.AND P0, PT, |R15|, 10.05500030517578125, PT ;  /* 0x4120e1480f00780b */ /* 0x000fe20003f04200 */
[----:B------:R-:W-:Y:S01]  /*0d50*/  FFMA R5, R9, R5, R8 ;  /* 0x0000000509057223 */ /* 0x000fe20000000008 */
[C---:B------:R-:W-:Y:S01]  /*0d60*/  FFMA R9, R6.reuse, -0.70710676908493041992, -R11 ;  /* 0xbf3504f306097823 */ /* 0x040fe2000000080b */
[----:B------:R-:W-:Y:S02]  /*0d70*/  FFMA R26, R19, -0.69314718246459960938, R4 ;  /* 0xbf317218131a7823 */ /* 0x000fe40000000004 */
[----:B------:R-:W-:Y:S01]  /*0d80*/  FFMA R8, R5, R22, 0.0070457882247865200043 ;  /* 0x3be6e05b05087423 */ /* 0x000fe20000000016 */
[----:B------:R-:W-:Y:S01]  /*0d90*/  FFMA R12, R6, -1.2101617485882343317e-08, R9 ;  /* 0xb24fe77a060c7823 */ /* 0x000fe20000000009 */
[----:B------:R-:W-:-:S02]  /*0da0*/  FFMA R26, R19, 1.9046542121259335545e-09, R26 ;  /* 0x3102e308131a7823 */ /* 0x000fc4000000001a */
[----:B------:R-:W-:Y:S01]  /*0db0*/  FFMA R8, R5, R8, -0.015866896137595176697 ;  /* 0xbc81fb4b05087423 */ /* 0x000fe20000000008 */
[----:B------:R-:W-:Y:S01]  /*0dc0*/  FADD R14, R11, R12 ;  /* 0x0000000c0b0e7221 */ /* 0x000fe20000000000 */
[----:B------:R-:W-:Y:S02]  /*0dd0*/  FMUL R9, R26, 1.4426950216293334961 ;  /* 0x3fb8aa3b1a097820 */ /* 0x000fe40000400000 */
[----:B------:R-:W-:Y:S01]  /*0de0*/  FFMA R8, R5, R8, 0.036429625004529953003 ;  /* 0x3d15373b05087423 */ /* 0x000fe20000000008 */
[----:B------:R-:W-:-:S03]  /*0df0*/  FADD R13, |R14|, 4 ;  /* 0x408000000e0d7421 */ /* 0x000fc60000000200 */
[C---:B------:R-:W-:Y:S01]  /*0e00*/  FFMA R8, R5.reuse, R8, -0.066643431782722473145 ;  /* 0xbd887c5a05087423 */ /* 0x040fe20000000008 */
[----:B------:R-:W-:Y:S03]  /*0e10*/  MUFU.EX2 R9, R9 ;  /* 0x0000000900097308 */ /* 0x000fe60000000800 */
[----:B------:R-:W-:-:S04]  /*0e20*/  FFMA R8, R5, R8, 0.093814529478549957275 ;  /* 0x3dc021d505087423 */ /* 0x000fc80000000008 */
[C---:B------:R-:W-:Y:S01]  /*0e30*/  FFMA R24, R5.reuse, R8, -0.10099056363105773926 ;  /* 0xbdced42405187423 */ /* 0x040fe20000000008 */
[----:B------:R-:W0:Y:S03]  /*0e40*/  MUFU.RCP R13, R13 ;  /* 0x0000000d000d7308 */ /* 0x000e260000001000 */
[----:B------:R-:W-:-:S04]  /*0e50*/  FFMA R24, R5, R24, 0.06809400022029876709 ;  /* 0x3d8b74de05187423 */ /* 0x000fc80000000018 */
[C---:B------:R-:W-:Y:S01]  /*0e60*/  FFMA R24, R5.reuse, R24, 0.015377387404441833496 ;  /* 0x3c7bf17005187423 */ /* 0x040fe20000000018 */
[----:B------:R-:W1:Y:S03]  /*0e70*/  MUFU.RCP R8, R21 ;  /* 0x0000001500087308 */ /* 0x000e660000001000 */
[----:B------:R-:W-:-:S04]  /*0e80*/  FFMA R24, R5, R24, -0.1396210789680480957 ;  /* 0xbe0ef8d405187423 */ /* 0x000fc80000000018 */
[----:B------:R-:W-:Y:S01]  /*0e90*/  FFMA R26, R5, R24, 1.232995152473449707 ;  /* 0x3f9dd2c9051a7423 */ /* 0x000fe20000000018 */
[----:B------:R-:W-:Y:S01]  /*0ea0*/  FADD R24, |R14|, -4 ;  /* 0xc08000000e187421 */ /* 0x000fe20000000200 */
[----:B------:R-:W-:-:S03]  /*0eb0*/  FADD R5, R19, 12583039 ;  /* 0x4b40007f13057421 */ /* 0x000fc60000000000 */
[----:B0-----:R-:W-:Y:S02]  /*0ec0*/  FMUL R24, R24, R13 ;  /* 0x0000000d18187220 */ /* 0x001fe40000400000 */
[----:B------:R-:W-:Y:S02]  /*0ed0*/  SHF.L.U32 R28, R5, 0x17, RZ ;  /* 0x00000017051c7819 */ /* 0x000fe400000006ff */
[----:B------:R-:W-:Y:S01]  /*0ee0*/  FADD R7, R24, 1 ;  /* 0x3f80000018077421 */ /* 0x000fe20000000000 */
[----:B-1----:R-:W-:Y:S01]  /*0ef0*/  FMUL R19, R26, R8 ;  /* 0x000000081a137220 */ /* 0x002fe20000400000 */
[----:B------:R-:W0:Y:S01]  /*0f00*/  MUFU.RCP64H R5, R3 ;  /* 0x0000000300057308 */ /* 0x000e220000001800 */
[----:B------:R-:W-:Y:S01]  /*0f10*/  FMUL R28, R28, R9 ;  /* 0x000000091c1c7220 */ /* 0x000fe20000400000 */
[----:B------:R-:W-:Y:S01]  /*0f20*/  FFMA R9, R7, -4, |R14| ;  /* 0xc080000007097823 */ /* 0x000fe2000000040e */
[----:B------:R-:W-:Y:S01]  /*0f30*/  FMUL R21, R19, -2 ;  /* 0xc000000013157820 */ /* 0x000fe20000400000 */
[----:B------:R-:W-:-:S02]  /*0f40*/  FMUL R7, R14, -R14 ;  /* 0x8000000e0e077220 */ /* 0x000fc40000400000 */
[----:B------:R-:W-:Y:S01]  /*0f50*/  FFMA R9, |R14|, -R24, R9 ;  /* 0x800000180e097223 */ /* 0x000fe20000000209 */
[C---:B------:R-:W-:Y:S01]  /*0f60*/  FFMA R26, |R15|.reuse, R21, R26 ;  /* 0x000000150f1a7223 */ /* 0x040fe2000000021a */
[----:B------:R-:W-:Y:S01]  /*0f70*/  FFMA R21, -|R15|, |R15|, -R4 ;  /* 0x4000000f0f157223 */ /* 0x000fe20000000b04 */
[----:B------:R-:W-:Y:S01]  /*0f80*/  MOV R4, 0x1 ;  /* 0x0000000100047802 */ /* 0x000fe20000000f00 */
[----:B------:R-:W-:Y:S01]  /*0f90*/  FFMA R13, R13, R9, R24 ;  /* 0x000000090d0d7223 */ /* 0x000fe20000000018 */
[----:B------:R-:W-:Y:S01]  /*0fa0*/  FADD R26, -R19, R26 ;  /* 0x0000001a131a7221 */ /* 0x000fe20000000100 */
[----:B------:R-:W-:Y:S01]  /*0fb0*/  FFMA R23, R28, R21, R28 ;  /* 0x000000151c177223 */ /* 0x000fe2000000001c */
[----:B------:R-:W-:Y:S01]  /*0fc0*/  FMUL R21, R7, 1.4426950216293334961 ;  /* 0x3fb8aa3b07157820 */ /* 0x000fe20000400000 */
[----:B------:R-:W-:Y:S01]  /*0fd0*/  FFMA R22, R13, R22, 0.0070457882247865200043 ;  /* 0x3be6e05b0d167423 */ /* 0x000fe20000000016 */
[----:B------:R-:W-:Y:S01]  /*0fe0*/  FFMA R26, R8, R26, R19 ;  /* 0x0000001a081a7223 */ /* 0x000fe20000000013 */
[----:B------:R-:W-:Y:S01]  /*0ff0*/  @!P2 FMUL R24, R15, -2 ;  /* 0xc00000000f18a820 */ /* 0x000fe20000400000 */
[----:B0-----:R-:W-:Y:S01]  /*1000*/  DFMA R8, R4, -R2, 1 ;  /* 0x3ff000000408742b */ /* 0x001fe20000000802 */
[C---:B------:R-:W-:Y:S01]  /*1010*/  FFMA R22, R13.reuse, R22, -0.015866896137595176697 ;  /* 0xbc81fb4b0d167423 */ /* 0x040fe20000000016 */
[----:B------:R-:W0:Y:S01]  /*1020*/  FRND.TRUNC R21, R21 ;  /* 0x0000001500157307 */ /* 0x000e22000020d000 */
[----:B------:R-:W-:Y:S01]  /*1030*/  FMUL R23, R26, R23 ;  /* 0x000000171a177220 */ /* 0x000fe20000400000 */
[----:B------:R-:W-:Y:S01]  /*1040*/  FFMA R15, |R14|, R16, 1 ;  /* 0x3f8000000e0f7423 */ /* 0x000fe20000000210 */
[----:B------:R-:W-:-:S03]  /*1050*/  FFMA R22, R13, R22, 0.036429625004529953003 ;  /* 0x3d15373b0d167423 */ /* 0x000fc60000000016 */
[----:B------:R-:W-:Y:S01]  /*1060*/  FSEL R19, R23, RZ, !P0 ;  /* 0x000000ff17137208 */ /* 0x000fe20004000000 */
[----:B------:R-:W-:Y:S01]  /*1070*/  DFMA R8, R8, R8, R8 ;  /* 0x000000080808722b */ /* 0x000fe20000000008 */
[----:B------:R-:W-:Y:S01]  /*1080*/  FFMA R22, R13, R22, -0.066643431782722473145 ;  /* 0xbd887c5a0d167423 */ /* 0x000fe20000000016 */
[----:B------:R-:W1:Y:S02]  /*1090*/  MUFU.RCP R15, R15 ;  /* 0x0000000f000f7308 */ /* 0x000e640000001000 */
[----:B------:R-:W-:Y:S01]  /*10a0*/  @!P1 FADD R19, -R19, 2 ;  /* 0x4000000013139421 */ /* 0x000fe20000000100 */
[----:B------:R-:W-:Y:S01]  /*10b0*/  FFMA R22, R13, R22, 0.093814529478549957275 ;  /* 0x3dc021d50d167423 */ /* 0x000fe20000000016 */
[----:B------:R-:W-:Y:S02]  /*10c0*/  FSETP.GT.AND P1, PT, |R14|, 10.05500030517578125, PT ;  /* 0x4120e1480e00780b */ /* 0x000fe40003f24200 */
[----:B0-----:R-:W-:Y:S01]  /*10d0*/  FSETP.GT.AND P0, PT, |R21|, 126, PT ;  /* 0x42fc00001500780b */ /* 0x001fe20003f04200 */
[----:B------:R-:W-:Y:S01]  /*10e0*/  @!P2 FMUL R24, R19, R24 ;  /* 0x000000181318a220 */ /* 0x000fe20000400000 */
[----:B------:R-:W-:Y:S01]  /*10f0*/  LOP3.LUT R18, R18, 0x80000000, R21, 0xb8, !PT ;  /* 0x8000000012127812 */ /* 0x000fe200078eb815 */
[----:B------:R-:W-:Y:S01]  /*1100*/  DFMA R4, R4, R8, R4 ;  /* 0x000000080404722b */ /* 0x000fe20000000004 */
[----:B------:R-:W-:Y:S01]  /*1110*/  FFMA R22, R13, R22, -0.10099056363105773926 ;  /* 0xbdced4240d167423 */ /* 0x000fe20000000016 */
[----:B------:R-:W-:Y:S01]  /*1120*/  @!P2 FFMA R19, R20, R24, R19 ;  /* 0x000000181413a223 */ /* 0x000fe20000000013 */
[----:B------:R-:W-:-:S02]  /*1130*/  FSEL R18, R18, R21, P0 ;  /* 0x0000001512127208 */ /* 0x000fc40000000000 */
[----:B------:R-:W-:Y:S01]  /*1140*/  FFMA R22, R13, R22, 0.06809400022029876709 ;  /* 0x3d8b74de0d167423 */ /* 0x000fe20000000016 */
[----:B------:R-:W-:Y:S01]  /*1150*/  FMUL R8, R19, -0.5 ;  /* 0xbf00000013087820 */ /* 0x000fe20000400000 */
[----:B------:R-:W-:Y:S01]  /*1160*/  FSETP.GEU.AND P0, PT, R6, -1, PT ;  /* 0xbf8000000600780b */ /* 0x000fe20003f0e000 */
[--C-:B------:R-:W-:Y:S01]  /*1170*/  FFMA R9, R18, -0.69314718246459960938, R7.reuse ;  /* 0xbf31721812097823 */ /* 0x100fe20000000007 */
[C---:B------:R-:W-:Y:S01]  /*1180*/  DFMA R16, R4.reuse, -R2, 1 ;  /* 0x3ff000000410742b */ /* 0x040fe20000000802 */
[C---:B------:R-:W-:Y:S01]  /*1190*/  FFMA R22, R13.reuse, R22, 0.015377387404441833496 ;  /* 0x3c7bf1700d167423 */ /* 0x040fe20000000016 */
[----:B------:R-:W-:Y:S01]  /*11a0*/  FFMA R7, -|R14|, |R14|, -R7 ;  /* 0x4000000e0e077223 */ /* 0x000fe20000000b07 */
[C---:B------:R-:W-:Y:S01]  /*11b0*/  FFMA R19, R18.reuse, 1.9046542121259335545e-09, R9 ;  /* 0x3102e30812137823 */ /* 0x040fe20000000009 */
[----:B------:R-:W-:Y:S01]  /*11c0*/  FADD R18, R18, 12583039 ;  /* 0x4b40007f12127421 */ /* 0x000fe20000000000 */
[----:B------:R-:W0:Y:S01]  /*11d0*/  F2F.F64.F32 R8, R8 ;  /* 0x0000000800087310 */ /* 0x000e220000201800 */
[----:B------:R-:W-:Y:S01]  /*11e0*/  FFMA R22, R13, R22, -0.1396210789680480957 ;  /* 0xbe0ef8d40d167423 */ /* 0x000fe20000000016 */
[----:B------:R-:W-:Y:S01]  /*11f0*/  FMUL R19, R19, 1.4426950216293334961 ;  /* 0x3fb8aa3b13137820 */ /* 0x000fe20000400000 */
[----:B------:R-:W-:Y:S01]  /*1200*/  DFMA R16, R4, R16, R4 ;  /* 0x000000100410722b */ /* 0x000fe20000000004 */
[----:B------:R-:W-:Y:S01]  /*1210*/  FSETP.GEU.AND P2, PT, R14, RZ, PT ;  /* 0x000000ff0e00720b */ /* 0x000fe20003f4e000 */
[----:B------:R-:W-:Y:S01]  /*1220*/  FFMA R13, R13, R22, 1.232995152473449707 ;  /* 0x3f9dd2c90d0d7423 */ /* 0x000fe20000000016 */
[----:B------:R-:W-:Y:S01]  /*1230*/  SHF.L.U32 R22, R18, 0x17, RZ ;  /* 0x0000001712167819 */ /* 0x000fe200000006ff */
[----:B------:R-:W-:Y:S01]  /*1240*/  @!P0 FADD R11, R11, -R14 ;  /* 0x8000000e0b0b8221 */ /* 0x000fe20000000000 */
[----:B------:R-:W2:Y:S01]  /*1250*/  MUFU.EX2 R19, R19 ;  /* 0x0000001300137308 */ /* 0x000ea20000000800 */
[----:B-1----:R-:W-:-:S02]  /*1260*/  FMUL R20, R13, R15 ;  /* 0x0000000f0d147220 */ /* 0x002fc40000400000 */
[----:B------:R-:W-:Y:S02]  /*1270*/  @!P0 FADD R11, R12, R11 ;  /* 0x0000000b0c0b8221 */ /* 0x000fe40000000000 */
[----:B------:R-:W-:Y:S01]  /*1280*/  FMUL R18, R20, -2 ;  /* 0xc000000014127820 */ /* 0x000fe20000400000 */
[----:B0-----:R-:W-:-:S03]  /*1290*/  DMUL R4, R8, R16 ;  /* 0x0000001008047228 */ /* 0x001fc60000000000 */
[----:B------:R-:W-:-:S04]  /*12a0*/  FFMA R13, |R14|, R18, R13 ;  /* 0x000000120e0d7223 */ /* 0x000fc8000000020d */
[----:B------:R-:W-:Y:S01]  /*12b0*/  FADD R13, -R20, R13 ;  /* 0x0000000d140d7221 */ /* 0x000fe20000000100 */
[----:B--2---:R-:W-:Y:S01]  /*12c0*/  FMUL R22, R22, R19 ;  /* 0x0000001316167220 */ /* 0x004fe20000400000 */
[----:B------:R-:W-:Y:S02]  /*12d0*/  DFMA R18, R4, -R2, R8 ;  /* 0x800000020412722b */ /* 0x000fe40000000008 */
[----:B------:R-:W-:Y:S01]  /*12e0*/  FFMA R13, R15, R13, R20 ;  /* 0x0000000d0f0d7223 */ /* 0x000fe20000000014 */
[----:B------:R-:W-:-:S04]  /*12f0*/  FFMA R22, R22, R7, R22 ;  /* 0x0000000716167223 */ /* 0x000fc80000000016 */
[----:B------:R-:W-:Y:S01]  /*1300*/  FMUL R13, R13, R22 ;  /* 0x000000160d0d7220 */ /* 0x000fe20000400000 */
[----:B------:R-:W-:Y:S01]  /*1310*/  DFMA R6, R16, R18, R4 ;  /* 0x000000121006722b */ /* 0x000fe20000000004 */
[----:B------:R-:W-:-:S03]  /*1320*/  @!P0 FMUL R5, R14, -2 ;  /* 0xc00000000e058820 */ /* 0x000fc60000400000 */
[----:B------:R-:W-:-:S05]  /*1330*/  FSEL R4, R13, RZ, !P1 ;  /* 0x000000ff0d047208 */ /* 0x000fca0004800000 */
[----:B------:R-:W-:Y:S01]  /*1340*/  @!P2 FADD R4, -R4, 2 ;  /* 0x400000000404a421 */ /* 0x000fe20000000100 */
[----:B------:R-:W-:Y:S01]  /*1350*/  FFMA R13, RZ, R3, R7 ;  /* 0x00000003ff0d7223 */ /* 0x000fe20000000007 */
[----:B------:R-:W-:Y:S02]  /*1360*/  FSETP.GEU.AND P2, PT, |R9|, 6.5827683646048100446e-37, PT ;  /* 0x036000000900780b */ /* 0x000fe40003f4e200 */
[----:B------:R-:W-:Y:S02]  /*1370*/  @!P0 FMUL R5, R4, R5 ;  /* 0x0000000504058220 */ /* 0x000fe40000400000 */
[----:B------:R-:W-:Y:S02]  /*1380*/  FSETP.GT.AND P1, PT, |R13|, 1.469367938527859385e-39, PT ;  /* 0x001000000d00780b */ /* 0x000fe40003f24200 */
[----:B------:R-:W-:-:S04]  /*1390*/  @!P0 FFMA R4, R11, R5, R4 ;  /* 0x000000050b048223 */ /* 0x000fc80000000004 */
[----:B------:R-:W-:-:S07]  /*13a0*/  FMUL R4, R4, 0.5 ;  /* 0x3f00000004047820 */ /* 0x000fce0000400000 */
[----:B------:R-:W-:Y:S05]  /*13b0*/  @P1 BRA P2, `(.L_x_11) ;  /* 0x0000000000201947 */ /* 0x000fea0001000000 */
[----:B------:R-:W-:Y:S01]  /*13c0*/  MOV R16, R8 ;  /* 0x0000000800107202 */ /* 0x000fe20000000f00 */
[----:B------:R-:W-:Y:S01]  /*13d0*/  IMAD.MOV.U32 R17, RZ, RZ, R9 ;  /* 0x000000ffff117224 */ /* 0x000fe200078e0009 */
[----:B------:R-:W-:Y:S02]  /*13e0*/  MOV R14, R2 ;  /* 0x00000002000e7202 */ /* 0x000fe40000000f00 */
[----:B------:R-:W-:Y:S02]  /*13f0*/  MOV R15, R3 ;  /* 0x00000003000f7202 */ /* 0x000fe40000000f00 */
[----:B------:R-:W-:-:S07]  /*1400*/  MOV R6, 0x1420 ;  /* 0x0000142000067802 */ /* 0x000fce0000000f00 */
[----:B------:R-:W-:Y:S05]  /*1410*/  CALL.REL.NOINC `($__internal_0_$__cuda_sm20_div_rn_f64_full) ;  /* 0x0000000800a07944 */ /* 0x000fea0003c00000 */
[----:B------:R-:W-:Y:S02]  /*1420*/  MOV R6, R20 ;  /* 0x0000001400067202 */ /* 0x000fe40000000f00 */
[----:B------:R-:W-:-:S07]  /*1430*/  MOV R7, R21 ;  /* 0x0000001500077202 */ /* 0x000fce0000000f00 */
.L_x_11:
[----:B------:R-:W-:Y:S05]  /*1440*/  BSYNC.RECONVERGENT B1 ;  /* 0x0000000000017941 */ /* 0x000fea0003800200 */
.L_x_10:
[----:B------:R-:W0:Y:S02]  /*1450*/  F2F.F64.F32 R4, R4 ;  /* 0x0000000400047310 */ /* 0x000e240000201800 */
[----:B0-----:R-:W-:Y:S01]  /*1460*/  DADD R6, R4, R6 ;  /* 0x0000000004067229 */ /* 0x001fe20000000006 */
[----:B------:R-:W-:Y:S10]  /*1470*/  BRA `(.L_x_12) ;  /* 0x00000008006c7947 */ /* 0x000ff40003800000 */
.L_x_9:
[----:B------:R-:W0:Y:S01]  /*1480*/  F2F.F32.F64 R12, R12 ;  /* 0x0000000c000c7310 */ /* 0x000e220000301000 */
[----:B------:R-:W-:Y:S01]  /*1490*/  MOV R6, 0x41680000 ;  /* 0x4168000000067802 */ /* 0x000fe20000000f00 */
[----:B------:R-:W-:Y:S01]  /*14a0*/  BSSY.RECONVERGENT B1, `(.L_x_13) ;  /* 0x0000055000017945 */ /* 0x000fe20003800200 */
[----:B------:R-:W-:Y:S01]  /*14b0*/  MOV R18, 0x3a69a091 ;  /* 0x3a69a09100127802 */ /* 0x000fe20000000f00 */
[C---:B0-----:R-:W-:Y:S01]  /*14c0*/  FADD R11, -R12.reuse, -RZ ;  /* 0x800000ff0c0b7221 */ /* 0x041fe20000000100 */
[----:B------:R-:W-:-:S04]  /*14d0*/  FSETP.GT.AND P0, PT, |R12|, 14.5, PT ;  /* 0x416800000c00780b */ /* 0x000fc80003f04200 */
[----:B------:R-:W-:-:S04]  /*14e0*/  LOP3.LUT R11, R6, 0x80000000, R11, 0xb8, !PT ;  /* 0x80000000060b7812 */ /* 0x000fc800078eb80b */
[----:B------:R-:W-:-:S04]  /*14f0*/  FSEL R11, R11, -R12, P0 ;  /* 0x8000000c0b0b7208 */ /* 0x000fc80000000000 */
[C---:B------:R-:W-:Y:S01]  /*1500*/  FSETP.GEU.AND P2, PT, R11.reuse, -1, PT ;  /* 0xbf8000000b00780b */ /* 0x040fe20003f4e000 */
[----:B------:R-:W-:-:S04]  /*1510*/  FMUL R6, R11, -0.70710676908493041992 ;  /* 0xbf3504f30b067820 */ /* 0x000fc80000400000 */
[----:B------:R-:W-:-:S04]  /*1520*/  FFMA R8, R11, -0.70710676908493041992, -R6 ;  /* 0xbf3504f30b087823 */ /* 0x000fc80000000806 */
[----:B------:R-:W-:-:S04]  /*1530*/  FFMA R9, R11, -1.2101617485882343317e-08, R8 ;  /* 0xb24fe77a0b097823 */ /* 0x000fc80000000008 */
[----:B------:R-:W-:-:S04]  /*1540*/  FADD R7, R6, R9 ;  /* 0x0000000906077221 */ /* 0x000fc80000000000 */
[C---:B------:R-:W-:Y:S01]  /*1550*/  FADD R14, |R7|.reuse, 4 ;  /* 0x40800000070e7421 */ /* 0x040fe20000000200 */
[C---:B------:R-:W-:Y:S01]  /*1560*/  FADD R8, |R7|.reuse, -4 ;  /* 0xc080000007087421 */ /* 0x040fe20000000200 */
[----:B------:R-:W-:Y:S01]  /*1570*/  FSETP.GEU.AND P1, PT, R7, RZ, PT ;  /* 0x000000ff0700720b */ /* 0x000fe20003f2e000 */
[----:B------:R-:W-:Y:S01]  /*1580*/  @!P2 FADD R6, R6, -R7 ;  /* 0x800000070606a221 */ /* 0x000fe20000000000 */
[----:B------:R0:W1:Y:S03]  /*1590*/  MUFU.RCP R13, R14 ;  /* 0x0000000e000d7308 */ /* 0x0000660000001000 */
[----:B------:R-:W-:Y:S01]  /*15a0*/  @!P2 FADD R6, R9, R6 ;  /* 0x000000060906a221 */ /* 0x000fe20000000000 */
[----:B0-----:R-:W-:Y:S01]  /*15b0*/  MOV R14, 0x42fc0000 ;  /* 0x42fc0000000e7802 */ /* 0x001fe20000000f00 */
[----:B-1----:R-:W-:Y:S01]  /*15c0*/  FMUL R12, R8, R13 ;  /* 0x0000000d080c7220 */ /* 0x002fe20000400000 */
[----:B------:R-:W-:-:S03]  /*15d0*/  FMUL R8, R7, -R7 ;  /* 0x8000000707087220 */ /* 0x000fc60000400000 */
[----:B------:R-:W-:Y:S01]  /*15e0*/  FADD R16, R12, 1 ;  /* 0x3f8000000c107421 */ /* 0x000fe20000000000 */
[----:B------:R-:W-:-:S03]  /*15f0*/  FMUL R15, R8, 1.4426950216293334961 ;  /* 0x3fb8aa3b080f7820 */ /* 0x000fc60000400000 */
[----:B------:R-:W-:-:S03]  /*1600*/  FFMA R16, R16, -4, |R7| ;  /* 0xc080000010107823 */ /* 0x000fc60000000407 */
[----:B------:R-:W0:Y:S01]  /*1610*/  FRND.TRUNC R15, R15 ;  /* 0x0000000f000f7307 */ /* 0x000e22000020d000 */
[----:B------:R-:W-:-:S04]  /*1620*/  FFMA R16, |R7|, -R12, R16 ;  /* 0x8000000c07107223 */ /* 0x000fc80000000210 */
[----:B------:R-:W-:Y:S01]  /*1630*/  FFMA R13, R13, R16, R12 ;  /* 0x000000100d0d7223 */ /* 0x000fe2000000000c */
[----:B------:R-:W-:-:S03]  /*1640*/  MOV R16, 0x40000000 ;  /* 0x4000000000107802 */ /* 0x000fc60000000f00 */
[----:B------:R-:W-:-:S04]  /*1650*/  FFMA R12, R13, R18, 0.0070457882247865200043 ;  /* 0x3be6e05b0d0c7423 */ /* 0x000fc80000000012 */
[----:B------:R-:W-:Y:S01]  /*1660*/  FFMA R12, R13, R12, -0.015866896137595176697 ;  /* 0xbc81fb4b0d0c7423 */ /* 0x000fe2000000000c */
[----:B0-----:R-:W-:-:S03]  /*1670*/  FSETP.GT.AND P0, PT, |R15|, 126, PT ;  /* 0x42fc00000f00780b */ /* 0x001fc60003f04200 */
[----:B------:R-:W-:Y:S01]  /*1680*/  FFMA R12, R13, R12, 0.036429625004529953003 ;  /* 0x3d15373b0d0c7423 */ /* 0x000fe2000000000c */
[----:B------:R-:W-:-:S03]  /*1690*/  LOP3.LUT R14, R14, 0x80000000, R15, 0xb8, !PT ;  /* 0x800000000e0e7812 */ /* 0x000fc600078eb80f */
[----:B------:R-:W-:Y:S01]  /*16a0*/  FFMA R12, R13, R12, -0.066643431782722473145 ;  /* 0xbd887c5a0d0c7423 */ /* 0x000fe2000000000c */
[----:B------:R-:W-:Y:S01]  /*16b0*/  FSEL R17, R14, R15, P0 ;  /* 0x0000000f0e117208 */ /* 0x000fe20000000000 */
[C---:B------:R-:W-:Y:S01]  /*16c0*/  FFMA R15, |R7|.reuse, R16, 1 ;  /* 0x3f800000070f7423 */ /* 0x040fe20000000210 */
[----:B------:R-:W-:Y:S01]  /*16d0*/  FSETP.GT.AND P0, PT, |R7|, 10.05500030517578125, PT ;  /* 0x4120e1480700780b */ /* 0x000fe20003f04200 */
[----:B------:R-:W-:Y:S02]  /*16e0*/  FFMA R12, R13, R12, 0.093814529478549957275 ;  /* 0x3dc021d50d0c7423 */ /* 0x000fe4000000000c */
[C---:B------:R-:W-:Y:S01]  /*16f0*/  FFMA R16, R17.reuse, -0.69314718246459960938, R8 ;  /* 0xbf31721811107823 */ /* 0x040fe20000000008 */
[----:B------:R-:W-:Y:S01]  /*1700*/  FADD R18, R17, 12583039 ;  /* 0x4b40007f11127421 */ /* 0x000fe20000000000 */
[----:B------:R-:W-:Y:S02]  /*1710*/  FFMA R14, R13, R12, -0.10099056363105773926 ;  /* 0xbdced4240d0e7423 */ /* 0x000fe4000000000c */
[----:B------:R-:W0:Y:S01]  /*1720*/  MUFU.RCP R12, R15 ;  /* 0x0000000f000c7308 */ /* 0x000e220000001000 */
[----:B------:R-:W-:Y:S01]  /*1730*/  FFMA R16, R17, 1.9046542121259335545e-09, R16 ;  /* 0x3102e30811107823 */ /* 0x000fe20000000010 */
[----:B------:R-:W-:Y:S01]  /*1740*/  FFMA R14, R13, R14, 0.06809400022029876709 ;  /* 0x3d8b74de0d0e7423 */ /* 0x000fe2000000000e */
[----:B------:R-:W-:-:S02]  /*1750*/  SHF.L.U32 R18, R18, 0x17, RZ ;  /* 0x0000001712127819 */ /* 0x000fc400000006ff */
[----:B------:R-:W-:Y:S01]  /*1760*/  FMUL R16, R16, 1.4426950216293334961 ;  /* 0x3fb8aa3b10107820 */ /* 0x000fe20000400000 */
[----:B------:R-:W-:-:S03]  /*1770*/  FFMA R14, R13, R14, 0.015377387404441833496 ;  /* 0x3c7bf1700d0e7423 */ /* 0x000fc6000000000e */
[----:B------:R-:W1:Y:S01]  /*1780*/  MUFU.EX2 R19, R16 ;  /* 0x0000001000137308 */ /* 0x000e620000000800 */
[----:B------:R-:W-:-:S04]  /*1790*/  FFMA R14, R13, R14, -0.1396210789680480957 ;  /* 0xbe0ef8d40d0e7423 */ /* 0x000fc8000000000e */
[----:B------:R-:W-:-:S03]  /*17a0*/  FFMA R14, R13, R14, 1.232995152473449707 ;  /* 0x3f9dd2c90d0e7423 */ /* 0x000fc6000000000e */
[----:B------:R-:W2:Y:S01]  /*17b0*/  MUFU.RCP64H R13, R3 ;  /* 0x00000003000d7308 */ /* 0x000ea20000001800 */
[----:B0-----:R-:W-:-:S04]  /*17c0*/  FMUL R17, R14, R12 ;  /* 0x0000000c0e117220 */ /* 0x001fc80000400000 */
[----:B------:R-:W-:-:S04]  /*17d0*/  FMUL R15, R17, -2 ;  /* 0xc0000000110f7820 */ /* 0x000fc80000400000 */
[C---:B------:R-:W-:Y:S01]  /*17e0*/  FFMA R14, |R7|.reuse, R15, R14 ;  /* 0x0000000f070e7223 */ /* 0x040fe2000000020e */
[----:B-1----:R-:W-:Y:S01]  /*17f0*/  FMUL R18, R18, R19 ;  /* 0x0000001312127220 */ /* 0x002fe20000400000 */
[C---:B------:R-:W-:Y:S01]  /*1800*/  FFMA R15, -|R7|.reuse, |R7|, -R8 ;  /* 0x40000007070f7223 */ /* 0x040fe20000000b08 */
[----:B------:R-:W-:Y:S01]  /*1810*/  @!P2 FMUL R8, R7, -2 ;  /* 0xc00000000708a820 */ /* 0x000fe20000400000 */
[----:B------:R-:W-:Y:S02]  /*1820*/  FADD R14, -R17, R14 ;  /* 0x0000000e110e7221 */ /* 0x000fe40000000100 */
[----:B------:R-:W-:Y:S02]  /*1830*/  FFMA R18, R18, R15, R18 ;  /* 0x0000000f12127223 */ /* 0x000fe40000000012 */
[----:B------:R-:W-:Y:S01]  /*1840*/  FFMA R17, R12, R14, R17 ;  /* 0x0000000e0c117223 */ /* 0x000fe20000000011 */
[----:B------:R-:W-:-:S03]  /*1850*/  MOV R12, 0x1 ;  /* 0x00000001000c7802 */ /* 0x000fc60000000f00 */
[----:B------:R-:W-:-:S03]  /*1860*/  FMUL R17, R17, R18 ;  /* 0x0000001211117220 */ /* 0x000fc60000400000 */
[----:B--2---:R-:W-:Y:S02]  /*1870*/  DFMA R14, R12, -R2, 1 ;  /* 0x3ff000000c0e742b */ /* 0x004fe40000000802 */
[----:B------:R-:W-:-:S05]  /*1880*/  FSEL R17, R17, RZ, !P0 ;  /* 0x000000ff11117208 */ /* 0x000fca0004000000 */
[----:B------:R-:W-:Y:S01]  /*1890*/  @!P1 FADD R17, -R17, 2 ;  /* 0x4000000011119421 */ /* 0x000fe20000000100 */
[----:B------:R-:W-:-:S03]  /*18a0*/  DFMA R14, R14, R14, R14 ;  /* 0x0000000e0e0e722b */ /* 0x000fc6000000000e */
[----:B------:R-:W-:-:S04]  /*18b0*/  @!P2 FMUL R8, R17, R8 ;  /* 0x000000081108a220 */ /* 0x000fc80000400000 */
[----:B------:R-:W-:Y:S01]  /*18c0*/  @!P2 FFMA R17, R6, R8, R17 ;  /* 0x000000080611a223 */ /* 0x000fe20000000011 */
[----:B------:R-:W-:-:S03]  /*18d0*/  DFMA R14, R12, R14, R12 ;  /* 0x0000000e0c0e722b */ /* 0x000fc6000000000c */
[----:B------:R-:W-:-:S05]  /*18e0*/  FMUL R17, R17, 0.5 ;  /* 0x3f00000011117820 */ /* 0x000fca0000400000 */
[C---:B------:R-:W-:Y:S01]  /*18f0*/  DFMA R6, R14.reuse, -R2, 1 ;  /* 0x3ff000000e06742b */ /* 0x040fe20000000802 */
[----:B------:R-:W0:Y:S07]  /*1900*/  F2F.F64.F32 R16, R17 ;  /* 0x0000001100107310 */ /* 0x000e2e0000201800 */
[----:B------:R-:W-:-:S08]  /*1910*/  DFMA R14, R14, R6, R14 ;  /* 0x000000060e0e722b */ /* 0x000fd0000000000e */
[----:B0-----:R-:W-:Y:S01]  /*1920*/  DMUL R6, R14, R16 ;  /* 0x000000100e067228 */ /* 0x001fe20000000000 */
[----:B------:R-:W-:-:S07]  /*1930*/  FSETP.GEU.AND P1, PT, |R17|, 6.5827683646048100446e-37, PT ;  /* 0x036000001100780b */ /* 0x000fce0003f2e200 */
[----:B------:R-:W-:-:S08]  /*1940*/  DFMA R8, R6, -R2, R16 ;  /* 0x800000020608722b */ /* 0x000fd00000000010 */
        /* <DEDUP_REMOVED lines=10> */
.L_x_14:
[----:B------:R-:W-:Y:S05]  /*19f0*/  BSYNC.RECONVERGENT B1 ;  /* 0x0000000000017941 */ /* 0x000fea0003800200 */
.L_x_13:
[----:B------:R-:W0:Y:S01]  /*1a00*/  F2F.F32.F64 R4, R4 ;  /* 0x0000000400047310 */ /* 0x000e220000301000 */
[----:B------:R-:W-:Y:S01]  /*1a10*/  HFMA2 R2, -RZ, RZ, 2.703125, 0 ;  /* 0x41680000ff027431 */ /* 0x000fe200000001ff */
        /* <DEDUP_REMOVED lines=16> */
[----:B0-----:R-:W-:Y:S02]  /*1b20*/  HFMA2 R12, -RZ, RZ, 3.4921875, 0 ;  /* 0x42fc0000ff0c7431 */ /* 0x001fe400000001ff */
        /* <DEDUP_REMOVED lines=8> */
[----:B------:R-:W-:-:S03]  /*1bb0*/  IMAD.MOV.U32 R14, RZ, RZ, 0x40000000 ;  /* 0x40000000ff0e7424 */ /* 0x000fc600078e00ff */
        /* <DEDUP_REMOVED lines=9> */
[C---:B------:R-:W-:Y:S02]  /*1c50*/  FFMA R5, R8.reuse, R5, 0.093814529478549957275 ;  /* 0x3dc021d508057423 */ /* 0x040fe40000000005 */
[--C-:B------:R-:W-:Y:S01]  /*1c60*/  FFMA R14, R15, -0.69314718246459960938, R4.reuse ;  /* 0xbf3172180f0e7823 */ /* 0x100fe20000000004 */
[----:B------:R-:W-:Y:S01]  /*1c70*/  FFMA R4, -|R9|, |R9|, -R4 ;  /* 0x4000000909047223 */ /* 0x000fe20000000b04 */
[C---:B------:R-:W-:Y:S02]  /*1c80*/  FFMA R13, R8.reuse, R5, -0.10099056363105773926 ;  /* 0xbdced424080d7423 */ /* 0x040fe40000000005 */
[----:B------:R-:W0:Y:S01]  /*1c90*/  MUFU.RCP R5, R12 ;  /* 0x0000000c00057308 */ /* 0x000e220000001000 */
[C---:B------:R-:W-:Y:S01]  /*1ca0*/  FFMA R14, R15.reuse, 1.9046542121259335545e-09, R14 ;  /* 0x3102e3080f0e7823 */ /* 0x040fe2000000000e */
[----:B------:R-:W-:Y:S01]  /*1cb0*/  FFMA R13, R8, R13, 0.06809400022029876709 ;  /* 0x3d8b74de080d7423 */ /* 0x000fe2000000000d */
[----:B------:R-:W-:-:S02]  /*1cc0*/  FADD R15, R15, 12583039 ;  /* 0x4b40007f0f0f7421 */ /* 0x000fc40000000000 */
[----:B------:R-:W-:Y:S01]  /*1cd0*/  FMUL R16, R14, 1.4426950216293334961 ;  /* 0x3fb8aa3b0e107820 */ /* 0x000fe20000400000 */
[C---:B------:R-:W-:Y:S02]  /*1ce0*/  FFMA R13, R8.reuse, R13, 0.015377387404441833496 ;  /* 0x3c7bf170080d7423 */ /* 0x040fe4000000000d */
[----:B------:R-:W-:Y:S02]  /*1cf0*/  SHF.L.U32 R15, R15, 0x17, RZ ;  /* 0x000000170f0f7819 */ /* 0x000fe400000006ff */
[C---:B------:R-:W-:Y:S01]  /*1d00*/  FFMA R13, R8.reuse, R13, -0.1396210789680480957 ;  /* 0xbe0ef8d4080d7423 */ /* 0x040fe2000000000d */
[----:B------:R-:W1:Y:S03]  /*1d10*/  MUFU.EX2 R16, R16 ;  /* 0x0000001000107308 */ /* 0x000e660000000800 */
[----:B------:R-:W-:-:S04]  /*1d20*/  FFMA R8, R8, R13, 1.232995152473449707 ;  /* 0x3f9dd2c908087423 */ /* 0x000fc8000000000d */
[----:B0-----:R-:W-:-:S04]  /*1d30*/  FMUL R14, R8, R5 ;  /* 0x00000005080e7220 */ /* 0x001fc80000400000 */
[----:B------:R-:W-:-:S04]  /*1d40*/  FMUL R13, R14, -2 ;  /* 0xc00000000e0d7820 */ /* 0x000fc80000400000 */
[C---:B------:R-:W-:Y:S01]  /*1d50*/  FFMA R13, |R9|.reuse, R13, R8 ;  /* 0x0000000d090d7223 */ /* 0x040fe20000000208 */
[----:B------:R-:W-:Y:S01]  /*1d60*/  @!P2 FMUL R9, R9, -2 ;  /* 0xc00000000909a820 */ /* 0x000fe20000400000 */
[----:B-1----:R-:W-:Y:S02]  /*1d70*/  FMUL R15, R15, R16 ;  /* 0x000000100f0f7220 */ /* 0x002fe40000400000 */
[----:B------:R-:W-:Y:S02]  /*1d80*/  FADD R13, -R14, R13 ;  /* 0x0000000d0e0d7221 */ /* 0x000fe40000000100 */
[----:B------:R-:W-:Y:S02]  /*1d90*/  FFMA R4, R15, R4, R15 ;  /* 0x000000040f047223 */ /* 0x000fe4000000000f */
[----:B------:R-:W-:-:S04]  /*1da0*/  FFMA R13, R5, R13, R14 ;  /* 0x0000000d050d7223 */ /* 0x000fc8000000000e */
[----:B------:R-:W-:-:S05]  /*1db0*/  FMUL R4, R13, R4 ;  /* 0x000000040d047220 */ /* 0x000fca0000400000 */
[----:B------:R-:W-:-:S05]  /*1dc0*/  FSEL R4, R4, RZ, !P0 ;  /* 0x000000ff04047208 */ /* 0x000fca0004000000 */
[----:B------:R-:W-:-:S04]  /*1dd0*/  @!P1 FADD R4, -R4, 2 ;  /* 0x4000000004049421 */ /* 0x000fc80000000100 */
[----:B------:R-:W-:-:S04]  /*1de0*/  @!P2 FMUL R9, R4, R9 ;  /* 0x000000090409a220 */ /* 0x000fc80000400000 */
[----:B------:R-:W-:-:S04]  /*1df0*/  @!P2 FFMA R4, R11, R9, R4 ;  /* 0x000000090b04a223 */ /* 0x000fc80000000004 */
[----:B------:R-:W-:-:S06]  /*1e00*/  FMUL R2, R4, -0.5 ;  /* 0xbf00000004027820 */ /* 0x000fcc0000400000 */
[----:B------:R-:W0:Y:S02]  /*1e10*/  F2F.F64.F32 R2, R2 ;  /* 0x0000000200027310 */ /* 0x000e240000201800 */
[----:B0-----:R-:W-:-:S11]  /*1e20*/  DADD R6, R2, R6 ;  /* 0x0000000002067229 */ /* 0x001fd60000000006 */
.L_x_12:
[----:B------:R-:W-:Y:S05]  /*1e30*/  BSYNC.RECONVERGENT B0 ;  /* 0x0000000000007941 */ /* 0x000fea0003800200 */
.L_x_8:
[----:B------:R-:W0:Y:S01]  /*1e40*/  LDC.64 R2, c[0x0][0x3c0] ;  /* 0x0000f000ff027b82 */ /* 0x000e220000000a00 */
[----:B------:R-:W1:Y:S02]  /*1e50*/  F2F.F64.F32 R10, R10 ;  /* 0x0000000a000a7310 */ /* 0x000e640000201800 */
[----:B-1----:R-:W-:Y:S01]  /*1e60*/  DMUL R6, R10, R6 ;  /* 0x000000060a067228 */ /* 0x002fe20000000000 */
[----:B0-----:R-:W-:-:S06]  /*1e70*/  IMAD.WIDE R2, R0, 0x8, R2 ;  /* 0x0000000800027825 */ /* 0x001fcc00078e0202 */
[----:B------:R-:W-:Y:S01]  /*1e80*/  STG.E.64 desc[UR4][R2.64], R6 ;  /* 0x0000000602007986 */ /* 0x000fe2000c101b04 */
[----:B------:R-:W-:Y:S05]  /*1e90*/  EXIT ;  /* 0x000000000000794d */ /* 0x000fea0003800000 */
        .weak           $__internal_0_$__cuda_sm20_div_rn_f64_full
        .type           $__internal_0_$__cuda_sm20_div_rn_f64_full,@function
        .size           $__internal_0_$__cuda_sm20_div_rn_f64_full,($__internal_1_$__cuda_sm20_dsqrt_rn_f64_mediumpath_v1 - $__internal_0_$__cuda_sm20_div_rn_f64_full)
$__internal_0_$__cuda_sm20_div_rn_f64_full:
[C---:B------:R-:W-:Y:S01]  /*1ea0*/  FSETP.GEU.AND P0, PT, |R15|.reuse, 1.469367938527859385e-39, PT ;  /* 0x001000000f00780b */ /* 0x040fe20003f0e200 */
[----:B------:R-:W-:Y:S01]  /*1eb0*/  BSSY.RECONVERGENT B2, `(.L_x_15) ;  /* 0x0000056000027945 */ /* 0x000fe20003800200 */
[----:B------:R-:W-:Y:S02]  /*1ec0*/  LOP3.LUT R12, R15, 0x800fffff, RZ, 0xc0, !PT ;  /* 0x800fffff0f0c7812 */ /* 0x000fe400078ec0ff */
[----:B------:R-:W-:Y:S02]  /*1ed0*/  FSETP.GEU.AND P2, PT, |R17|, 1.469367938527859385e-39, PT ;  /* 0x001000001100780b */ /* 0x000fe40003f4e200 */
[----:B------:R-:W-:Y:S02]  /*1ee0*/  LOP3.LUT R13, R12, 0x3ff00000, RZ, 0xfc, !PT ;  /* 0x3ff000000c0d7812 */ /* 0x000fe400078efcff */
[----:B------:R-:W-:Y:S02]  /*1ef0*/  MOV R12, R14 ;  /* 0x0000000e000c7202 */ /* 0x000fe40000000f00 */
[----:B------:R-:W-:-:S02]  /*1f00*/  MOV R18, 0x1 ;  /* 0x0000000100127802 */ /* 0x000fc40000000f00 */
[----:B------:R-:W-:Y:S01]  /*1f10*/  LOP3.LUT R7, R17, 0x7ff00000, RZ, 0xc0, !PT ;  /* 0x7ff0000011077812 */ /* 0x000fe200078ec0ff */
[----:B------:R-:W-:Y:S01]  /*1f20*/  @!P0 DMUL R12, R14, 8.98846567431157953865e+307 ;  /* 0x7fe000000e0c8828 */ /* 0x000fe20000000000 */
[----:B------:R-:W-:-:S03]  /*1f30*/  LOP3.LUT R26, R15, 0x7ff00000, RZ, 0xc0, !PT ;  /* 0x7ff000000f1a7812 */ /* 0x000fc600078ec0ff */
[----:B------:R-:W-:Y:S02]  /*1f40*/  @!P2 LOP3.LUT R8, R15, 0x7ff00000, RZ, 0xc0, !PT ;  /* 0x7ff000000f08a812 */ /* 0x000fe400078ec0ff */
[----:B------:R-:W0:Y:S01]  /*1f50*/  MUFU.RCP64H R19, R13 ;  /* 0x0000000d00137308 */ /* 0x000e220000001800 */
[C---:B------:R-:W-:Y:S02]  /*1f60*/  ISETP.GE.U32.AND P1, PT, R7.reuse, R26, PT ;  /* 0x0000001a0700720c */ /* 0x040fe40003f26070 */
[----:B------:R-:W-:Y:S02]  /*1f70*/  @!P2 ISETP.GE.U32.AND P3, PT, R7, R8, PT ;  /* 0x000000080700a20c */ /* 0x000fe40003f66070 */
[----:B------:R-:W-:Y:S02]  /*1f80*/  MOV R8, 0x1ca00000 ;  /* 0x1ca0000000087802 */ /* 0x000fe40000000f00 */
[----:B------:R-:W-:Y:S02]  /*1f90*/  @!P2 MOV R24, RZ ;  /* 0x000000ff0018a202 */ /* 0x000fe40000000f00 */
[----:B------:R-:W-:-:S02]  /*1fa0*/  @!P2 SEL R9, R8, 0x63400000, !P3 ;  /* 0x634000000809a807 */ /* 0x000fc40005800000 */
[----:B------:R-:W-:Y:S02]  /*1fb0*/  @!P0 LOP3.LUT R26, R13, 0x7ff00000, RZ, 0xc0, !PT ;  /* 0x7ff000000d1a8812 */ /* 0x000fe400078ec0ff */
[----:B------:R-:W-:Y:S02]  /*1fc0*/  @!P2 LOP3.LUT R9, R9, 0x80000000, R17, 0xf8, !PT ;  /* 0x800000000909a812 */ /* 0x000fe400078ef811 */
[----:B------:R-:W-:Y:S01]  /*1fd0*/  IADD3 R27, PT, PT, R26, -0x1, RZ ;  /* 0xffffffff1a1b7810 */ /* 0x000fe20007ffe0ff */
[----:B0-----:R-:W-:Y:S01]  /*1fe0*/  DFMA R22, R18, -R12, 1 ;  /* 0x3ff000001216742b */ /* 0x001fe2000000080c */
[----:B------:R-:W-:Y:S02]  /*1ff0*/  @!P2 LOP3.LUT R25, R9, 0x100000, RZ, 0xfc, !PT ;  /* 0x001000000919a812 */ /* 0x000fe400078efcff */
[----:B------:R-:W-:-:S05]  /*2000*/  MOV R9, R7 ;  /* 0x0000000700097202 */ /* 0x000fca0000000f00 */
[----:B------:R-:W-:-:S08]  /*2010*/  DFMA R22, R22, R22, R22 ;  /* 0x000000161616722b */ /* 0x000fd00000000016 */
[----:B------:R-:W-:Y:S01]  /*2020*/  DFMA R22, R18, R22, R18 ;  /* 0x000000161216722b */ /* 0x000fe20000000012 */
[----:B------:R-:W-:Y:S02]  /*2030*/  SEL R19, R8, 0x63400000, !P1 ;  /* 0x6340000008137807 */ /* 0x000fe40004800000 */
[----:B------:R-:W-:Y:S02]  /*2040*/  MOV R18, R16 ;  /* 0x0000001000127202 */ /* 0x000fe40000000f00 */
[----:B------:R-:W-:-:S03]  /*2050*/  LOP3.LUT R19, R19, 0x800fffff, R17, 0xf8, !PT ;  /* 0x800fffff13137812 */ /* 0x000fc600078ef811 */
[----:B------:R-:W-:-:S03]  /*2060*/  DFMA R20, R22, -R12, 1 ;  /* 0x3ff000001614742b */ /* 0x000fc6000000080c */
[----:B------:R-:W-:-:S05]  /*2070*/  @!P2 DFMA R18, R18, 2, -R24 ;  /* 0x400000001212a82b */ /* 0x000fca0000000818 */
[----:B------:R-:W-:-:S05]  /*2080*/  DFMA R20, R22, R20, R22 ;  /* 0x000000141614722b */ /* 0x000fca0000000016 */
[----:B------:R-:W-:-:S03]  /*2090*/  @!P2 LOP3.LUT R9, R19, 0x7ff00000, RZ, 0xc0, !PT ;  /* 0x7ff000001309a812 */ /* 0x000fc600078ec0ff */
[----:B------:R-:W-:Y:S01]  /*20a0*/  DMUL R22, R20, R18 ;  /* 0x0000001214167228 */ /* 0x000fe20000000000 */
[----:B------:R-:W-:-:S04]  /*20b0*/  IADD3 R24, PT, PT, R9, -0x1, RZ ;  /* 0xffffffff09187810 */ /* 0x000fc80007ffe0ff */
[----:B------:R-:W-:-:S03]  /*20c0*/  ISETP.GT.U32.AND P0, PT, R24, 0x7feffffe, PT ;  /* 0x7feffffe1800780c */ /* 0x000fc60003f04070 */
[----:B------:R-:W-:Y:S01]  /*20d0*/  DFMA R24, R22, -R12, R18 ;  /* 0x8000000c1618722b */ /* 0x000fe20000000012 */
[----:B------:R-:W-:-:S07]  /*20e0*/  ISETP.GT.U32.OR P0, PT, R27, 0x7feffffe, P0 ;  /* 0x7feffffe1b00780c */ /* 0x000fce0000704470 */
[----:B------:R-:W-:-:S06]  /*20f0*/  DFMA R24, R20, R24, R22 ;  /* 0x000000181418722b */ /* 0x000fcc0000000016 */
[----:B------:R-:W-:Y:S05]  /*2100*/  @P0 BRA `(.L_x_16) ;  /* 0x00000000006c0947 */ /* 0x000fea0003800000 */
[----:B------:R-:W-:-:S04]  /*2110*/  LOP3.LUT R16, R15, 0x7ff00000, RZ, 0xc0, !PT ;  /* 0x7ff000000f107812 */ /* 0x000fc800078ec0ff */
[CC--:B------:R-:W-:Y:S02]  /*2120*/  VIADDMNMX R9, R7.reuse, -R16.reuse, 0xb9600000, !PT ;  /* 0xb960000007097446 */ /* 0x0c0fe40007800910 */
[----:B------:R-:W-:Y:S02]  /*2130*/  ISETP.GE.U32.AND P0, PT, R7, R16, PT ;  /* 0x000000100700720c */ /* 0x000fe40003f06070 */
[----:B------:R-:W-:Y:S02]  /*2140*/  VIMNMX R7, PT, PT, R9, 0x46a00000, PT ;  /* 0x46a0000009077848 */ /* 0x000fe40003fe0100 */
[----:B------:R-:W-:-:S04]  /*2150*/  SEL R8, R8, 0x63400000, !P0 ;  /* 0x6340000008087807 */ /* 0x000fc80004000000 */
[----:B------:R-:W-:Y:S02]  /*2160*/  IADD3 R7, PT, PT, -R8, R7, RZ ;  /* 0x0000000708077210 */ /* 0x000fe40007ffe1ff */
[----:B------:R-:W-:Y:S02]  /*2170*/  MOV R8, RZ ;  /* 0x000000ff00087202 */ /* 0x000fe40000000f00 */
[----:B------:R-:W-:-:S06]  /*2180*/  IADD3 R9, PT, PT, R7, 0x7fe00000, RZ ;  /* 0x7fe0000007097810 */ /* 0x000fcc0007ffe0ff */
[----:B------:R-:W-:-:S10]  /*2190*/  DMUL R20, R24, R8 ;  /* 0x0000000818147228 */ /* 0x000fd40000000000 */
[----:B------:R-:W-:-:S13]  /*21a0*/  FSETP.GTU.AND P0, PT, |R21|, 1.469367938527859385e-39, PT ;  /* 0x001000001500780b */ /* 0x000fda0003f0c200 */
[----:B------:R-:W-:Y:S05]  /*21b0*/  @P0 BRA `(.L_x_17) ;  /* 0x0000000000940947 */ /* 0x000fea0003800000 */
[----:B------:R-:W-:-:S06]  /*21c0*/  DFMA R12, R24, -R12, R18 ;  /* 0x8000000c180c722b */ /* 0x000fcc0000000012 */
[----:B------:R-:W-:-:S04]  /*21d0*/  MOV R12, RZ ;  /* 0x000000ff000c7202 */ /* 0x000fc80000000f00 */
[C---:B------:R-:W-:Y:S02]  /*21e0*/  FSETP.NEU.AND P0, PT, R13.reuse, RZ, PT ;  /* 0x000000ff0d00720b */ /* 0x040fe40003f0d000 */
[----:B------:R-:W-:-:S04]  /*21f0*/  LOP3.LUT R15, R13, 0x80000000, R15, 0x48, !PT ;  /* 0x800000000d0f7812 */ /* 0x000fc800078e480f */
[----:B------:R-:W-:-:S07]  /*2200*/  LOP3.LUT R13, R15, R9, RZ, 0xfc, !PT ;  /* 0x000000090f0d7212 */ /* 0x000fce00078efcff */
[----:B------:R-:W-:Y:S05]  /*2210*/  @!P0 BRA `(.L_x_17) ;  /* 0x00000000007c8947 */ /* 0x000fea0003800000 */
[C---:B------:R-:W-:Y:S01]  /*2220*/  IADD3 R9, PT, PT, -R7.reuse, RZ, RZ ;  /* 0x000000ff07097210 */ /* 0x040fe20007ffe1ff */
[----:B------:R-:W-:Y:S01]  /*2230*/  DMUL.RP R12, R24, R12 ;  /* 0x0000000c180c7228 */ /* 0x000fe20000008000 */
[----:B------:R-:W-:Y:S02]  /*2240*/  MOV R8, RZ ;  /* 0x000000ff00087202 */ /* 0x000fe40000000f00 */
[----:B------:R-:W-:-:S04]  /*2250*/  IADD3 R7, PT, PT, -R7, -0x43300000, RZ ;  /* 0xbcd0000007077810 */ /* 0x000fc80007ffe1ff */
[----:B------:R-:W-:-:S03]  /*2260*/  DFMA R8, R20, -R8, R24 ;  /* 0x800000081408722b */ /* 0x000fc60000000018 */
[----:B------:R-:W-:-:S07]  /*2270*/  LOP3.LUT R15, R13, R15, RZ, 0x3c, !PT ;  /* 0x0000000f0d0f7212 */ /* 0x000fce00078e3cff */
[----:B------:R-:W-:-:S04]  /*2280*/  FSETP.NEU.AND P0, PT, |R9|, R7, PT ;  /* 0x000000070900720b */ /* 0x000fc80003f0d200 */
[----:B------:R-:W-:Y:S02]  /*2290*/  FSEL R20, R12, R20, !P0 ;  /* 0x000000140c147208 */ /* 0x000fe40004000000 */
[----:B------:R-:W-:Y:S01]  /*22a0*/  FSEL R21, R15, R21, !P0 ;  /* 0x000000150f157208 */ /* 0x000fe20004000000 */
[----:B------:R-:W-:Y:S06]  /*22b0*/  BRA `(.L_x_17) ;  /* 0x0000000000547947 */ /* 0x000fec0003800000 */
.L_x_16:
[----:B------:R-:W-:-:S14]  /*22c0*/  DSETP.NAN.AND P0, PT, R16, R16, PT ;  /* 0x000000101000722a */ /* 0x000fdc0003f08000 */
[----:B------:R-:W-:Y:S05]  /*22d0*/  @P0 BRA `(.L_x_18) ;  /* 0x0000000000440947 */ /* 0x000fea0003800000 */
[----:B------:R-:W-:-:S14]  /*22e0*/  DSETP.NAN.AND P0, PT, R14, R14, PT ;  /* 0x0000000e0e00722a */ /* 0x000fdc0003f08000 */
[----:B------:R-:W-:Y:S05]  /*22f0*/  @P0 BRA `(.L_x_19) ;  /* 0x0000000000300947 */ /* 0x000fea0003800000 */
[----:B------:R-:W-:Y:S02]  /*2300*/  ISETP.NE.AND P0, PT, R9, R26, PT ;  /* 0x0000001a0900720c */ /* 0x000fe40003f05270 */
[----:B------:R-:W-:Y:S02]  /*2310*/  MOV R20, 0x0 ;  /* 0x0000000000147802 */ /* 0x000fe40000000f00 */
[----:B------:R-:W-:-:S09]  /*2320*/  MOV R21, 0xfff80000 ;  /* 0xfff8000000157802 */ /* 0x000fd20000000f00 */
[----:B------:R-:W-:Y:S05]  /*2330*/  @!P0 BRA `(.L_x_17) ;  /* 0x0000000000348947 */ /* 0x000fea0003800000 */
[----:B------:R-:W-:Y:S02]  /*2340*/  ISETP.NE.AND P0, PT, R9, 0x7ff00000, PT ;  /* 0x7ff000000900780c */ /* 0x000fe40003f05270 */
[----:B------:R-:W-:Y:S02]  /*2350*/  LOP3.LUT R21, R17, 0x80000000, R15, 0x48, !PT ;  /* 0x8000000011157812 */ /* 0x000fe400078e480f */
[----:B------:R-:W-:-:S13]  /*2360*/  ISETP.EQ.OR P0, PT, R26, RZ, !P0 ;  /* 0x000000ff1a00720c */ /* 0x000fda0004702670 */
[----:B------:R-:W-:Y:S02]  /*2370*/  @P0 LOP3.LUT R7, R21, 0x7ff00000, RZ, 0xfc, !PT ;  /* 0x7ff0000015070812 */ /* 0x000fe400078efcff */
[----:B------:R-:W-:Y:S01]  /*2380*/  @!P0 MOV R20, RZ ;  /* 0x000000ff00148202 */ /* 0x000fe20000000f00 */
[----:B------:R-:W-:Y:S01]  /*2390*/  @P0 IMAD.MOV.U32 R20, RZ, RZ, RZ ;  /* 0x000000ffff140224 */ /* 0x000fe200078e00ff */
[----:B------:R-:W-:Y:S01]  /*23a0*/  @P0 MOV R21, R7 ;  /* 0x0000000700150202 */ /* 0x000fe20000000f00 */
[----:B------:R-:W-:Y:S06]  /*23b0*/  BRA `(.L_x_17) ;  /* 0x0000000000147947 */ /* 0x000fec0003800000 */
.L_x_19:
[----:B------:R-:W-:Y:S02]  /*23c0*/  LOP3.LUT R21, R15, 0x80000, RZ, 0xfc, !PT ;  /* 0x000800000f157812 */ /* 0x000fe400078efcff */
[----:B------:R-:W-:Y:S01]  /*23d0*/  MOV R20, R14 ;  /* 0x0000000e00147202 */ /* 0x000fe20000000f00 */
[----:B------:R-:W-:Y:S06]  /*23e0*/  BRA `(.L_x_17) ;  /* 0x0000000000087947 */ /* 0x000fec0003800000 */
.L_x_18:
[----:B------:R-:W-:Y:S02]  /*23f0*/  LOP3.LUT R21, R17, 0x80000, RZ, 0xfc, !PT ;  /* 0x0008000011157812 */ /* 0x000fe400078efcff */
[----:B------:R-:W-:-:S07]  /*2400*/  MOV R20, R16 ;  /* 0x0000001000147202 */ /* 0x000fce0000000f00 */
.L_x_17:
[----:B------:R-:W-:Y:S05]  /*2410*/  BSYNC.RECONVERGENT B2 ;  /* 0x0000000000027941 */ /* 0x000fea0003800200 */
.L_x_15:
[----:B------:R-:W-:-:S04]  /*2420*/  HFMA2 R7, -RZ, RZ, 0, 0 ;  /* 0x00000000ff077431 */ /* 0x000fc800000001ff */
[----:B------:R-:W-:Y:S05]  /*2430*/  RET.REL.NODEC R6 `(fairPx) ;  /* 0xffffffd806f07950 */ /* 0x000fea0003c3ffff */
        .weak           $__internal_1_$__cuda_sm20_dsqrt_rn_f64_mediumpath_v1
        .type           $__internal_1_$__cuda_sm20_dsqrt_rn_f64_mediumpath_v1,@function
        .size           $__internal_1_$__cuda_sm20_dsqrt_rn_f64_mediumpath_v1,(.L_x_26 - $__internal_1_$__cuda_sm20_dsqrt_rn_f64_mediumpath_v1)
$__internal_1_$__cuda_sm20_dsqrt_rn_f64_mediumpath_v1:
[----:B------:R-:W-:Y:S01]  /*2440*/  ISETP.GE.U32.AND P0, PT, R8, -0x3400000, PT ;  /* 0xfcc000000800780c */ /* 0x000fe20003f06070 */
[----:B------:R-:W-:Y:S01]  /*2450*/  BSSY.RECONVERGENT B1, `(.L_x_20) ;  /* 0x0000028000017945 */ /* 0x000fe20003800200 */
[----:B------:R-:W-:Y:S02]  /*2460*/  MOV R19, R17 ;  /* 0x0000001100137202 */ /* 0x000fe40000000f00 */
[----:B------:R-:W-:Y:S02]  /*2470*/  MOV R16, R7 ;  /* 0x0000000700107202 */ /* 0x000fe40000000f00 */
[----:B------:R-:W-:Y:S02]  /*2480*/  MOV R17, R20 ;  /* 0x0000001400117202 */ /* 0x000fe40000000f00 */
[----:B------:R-:W-:Y:S02]  /*2490*/  MOV R8, R14 ;  /* 0x0000000e00087202 */ /* 0x000fe40000000f00 */
[----:B------:R-:W-:-:S03]  /*24a0*/  MOV R9, R15 ;  /* 0x0000000f00097202 */ /* 0x000fc60000000f00 */
[----:B------:R-:W-:Y:S05]  /*24b0*/  @!P0 BRA `(.L_x_21) ;  /* 0x0000000000208947 */ /* 0x000fea0003800000 */
[----:B------:R-:W-:-:S10]  /*24c0*/  DFMA.RM R8, R8, R18, R12 ;  /* 0x000000120808722b */ /* 0x000fd4000000400c */
[----:B------:R-:W-:-:S04]  /*24d0*/  IADD3 R14, P0, PT, R8, 0x1, RZ ;  /* 0x00000001080e7810 */ /* 0x000fc80007f1e0ff */
[----:B------:R-:W-:-:S06]  /*24e0*/  IADD3.X R15, PT, PT, RZ, R9, RZ, P0, !PT ;  /* 0x00000009ff0f7210 */ /* 0x000fcc00007fe4ff */
[----:B------:R-:W-:-:S08]  /*24f0*/  DFMA.RP R12, -R8, R14, R16 ;  /* 0x0000000e080c722b */ /* 0x000fd00000008110 */
[----:B------:R-:W-:-:S06]  /*2500*/  DSETP.GT.AND P0, PT, R12, RZ, PT ;  /* 0x000000ff0c00722a */ /* 0x000fcc0003f04000 */
[----:B------:R-:W-:Y:S02]  /*2510*/  FSEL R8, R14, R8, P0 ;  /* 0x000000080e087208 */ /* 0x000fe40000000000 */
[----:B------:R-:W-:Y:S01]  /*2520*/  FSEL R9, R15, R9, P0 ;  /* 0x000000090f097208 */ /* 0x000fe20000000000 */
[----:B------:R-:W-:Y:S06]  /*2530*/  BRA `(.L_x_22) ;  /* 0x0000000000647947 */ /* 0x000fec0003800000 */
.L_x_21:
[----:B------:R-:W-:-:S14]  /*2540*/  DSETP.NE.AND P0, PT, R16, RZ, PT ;  /* 0x000000ff1000722a */ /* 0x000fdc0003f05000 */
[----:B------:R-:W-:Y:S05]  /*2550*/  @!P0 BRA `(.L_x_23) ;  /* 0x0000000000588947 */ /* 0x000fea0003800000 */
[----:B------:R-:W-:-:S13]  /*2560*/  ISETP.GE.AND P0, PT, R17, RZ, PT ;  /* 0x000000ff1100720c */ /* 0x000fda0003f06270 */
[----:B------:R-:W-:Y:S02]  /*2570*/  @!P0 MOV R8, 0x0 ;  /* 0x0000000000088802 */ /* 0x000fe40000000f00 */
[----:B------:R-:W-:Y:S01]  /*2580*/  @!P0 MOV R9, 0xfff80000 ;  /* 0xfff8000000098802 */ /* 0x000fe20000000f00 */
[----:B------:R-:W-:Y:S06]  /*2590*/  @!P0 BRA `(.L_x_22) ;  /* 0x00000000004c8947 */ /* 0x000fec0003800000 */
[----:B------:R-:W-:-:S13]  /*25a0*/  ISETP.GT.AND P0, PT, R17, 0x7fefffff, PT ;  /* 0x7fefffff1100780c */ /* 0x000fda0003f04270 */
[----:B------:R-:W-:Y:S05]  /*25b0*/  @P0 BRA `(.L_x_23) ;  /* 0x0000000000400947 */ /* 0x000fea0003800000 */
[----:B------:R-:W-:Y:S01]  /*25c0*/  DMUL R8, R16, 8.11296384146066816958e+31 ;  /* 0x4690000010087828 */ /* 0x000fe20000000000 */
[----:B------:R-:W-:Y:S01]  /*25d0*/  MOV R12, RZ ;  /* 0x000000ff000c7202 */ /* 0x000fe20000000f00 */
[----:B------:R-:W-:Y:S01]  /*25e0*/  HFMA2 R17, -RZ, RZ, 1.9609375, 0 ;  /* 0x3fd80000ff117431 */ /* 0x000fe200000001ff */
[----:B------:R-:W-:-:S03]  /*25f0*/  MOV R16, 0x0 ;  /* 0x0000000000107802 */ /* 0x000fc60000000f00 */
[----:B------:R-:W0:Y:S02]  /*2600*/  MUFU.RSQ64H R13, R9 ;  /* 0x00000009000d7308 */ /* 0x000e240000001c00 */
[----:B0-----:R-:W-:-:S08]  /*2610*/  DMUL R14, R12, R12 ;  /* 0x0000000c0c0e7228 */ /* 0x001fd00000000000 */
[----:B------:R-:W-:-:S08]  /*2620*/  DFMA R14, R8, -R14, 1 ;  /* 0x3ff00000080e742b */ /* 0x000fd0000000080e */
[----:B------:R-:W-:Y:S02]  /*2630*/  DFMA R16, R14, R16, 0.5 ;  /* 0x3fe000000e10742b */ /* 0x000fe40000000010 */
[----:B------:R-:W-:-:S08]  /*2640*/  DMUL R14, R12, R14 ;  /* 0x0000000e0c0e7228 */ /* 0x000fd00000000000 */
[----:B------:R-:W-:-:S08]  /*2650*/  DFMA R14, R16, R14, R12 ;  /* 0x0000000e100e722b */ /* 0x000fd0000000000c */
[----:B------:R-:W-:Y:S02]  /*2660*/  DMUL R12, R8, R14 ;  /* 0x0000000e080c7228 */ /* 0x000fe40000000000 */
[----:B------:R-:W-:-:S06]  /*2670*/  IADD3 R15, PT, PT, R15, -0x100000, RZ ;  /* 0xfff000000f0f7810 */ /* 0x000fcc0007ffe0ff */
[----:B------:R-:W-:-:S08]  /*2680*/  DFMA R16, R12, -R12, R8 ;  /* 0x8000000c0c10722b */ /* 0x000fd00000000008 */
[----:B------:R-:W-:-:S10]  /*2690*/  DFMA R8, R14, R16, R12 ;  /* 0x000000100e08722b */ /* 0x000fd4000000000c */
[----:B------:R-:W-:Y:S01]  /*26a0*/  IADD3 R9, PT, PT, R9, -0x3500000, RZ ;  /* 0xfcb0000009097810 */ /* 0x000fe20007ffe0ff */
[----:B------:R-:W-:Y:S06]  /*26b0*/  BRA `(.L_x_22) ;  /* 0x0000000000047947 */ /* 0x000fec0003800000 */
.L_x_23:
[----:B------:R-:W-:-:S11]  /*26c0*/  DADD R8, R16, R16 ;  /* 0x0000000010087229 */ /* 0x000fd60000000010 */
.L_x_22:
[----:B------:R-:W-:Y:S05]  /*26d0*/  BSYNC.RECONVERGENT B1 ;  /* 0x0000000000017941 */ /* 0x000fea0003800200 */
.L_x_20:
[----:B------:R-:W-:-:S04]  /*26e0*/  MOV R7, 0x0 ;  /* 0x0000000000077802 */ /* 0x000fc80000000f00 */
[----:B------:R-:W-:Y:S05]  /*26f0*/  RET.REL.NODEC R6 `(fairPx) ;  /* 0xffffffd806407950 */ /* 0x000fea0003c3ffff */
.L_x_24:
[----:B------:R-:W-:-:S00]  /*2700*/  BRA `(.L_x_24) ;  /* 0xfffffffc00fc7947 */ /* 0x000fc0000383ffff */
[----:B------:R-:W-:-:S00]  /*2710*/  NOP ;  /* 0x0000000000007918 */ /* 0x000fc00000000000 */
        /* <DEDUP_REMOVED lines=14> */
.L_x_26:


//--------------------- .nv.shared.reserved.0     --------------------------
	.section	.nv.shared.reserved.0,"aw",@nobits
	.weak		__nv_reservedSMEM_offset_0_alias
	.size		__nv_reservedSMEM_offset_0_alias, 0, 64
	.other		__nv_reservedSMEM_offset_0_alias,@"STO_CUDA_RESERVED_SHARED STV_DEFAULT"
__nv_reservedSMEM_offset_0_alias:
	.zero		0
	.zero		64


//--------------------- .nv.constant0.fairPx      --------------------------
	.section	.nv.constant0.fairPx,"a",@progbits
	.sectionflags	@""
	.align	4
.nv.constant0.fairPx:
	.zero		968


//--------------------- SYMBOLS --------------------------

	.type		.nv.reservedSmem.offset0,@object
	.size		.nv.reservedSmem.offset0,0x4
